# CuTe-DSL kernel — source=cudnn_frontend_dsl family=grouped_gemm_swiglu
# config = {"ab_dtype": "Float4E2M1FN", "sf_vec": 32, "d_dtype": "Float4E2M1FN", "vector_f32": true, "mma_mn": [128, 128], "cluster_mn": [1, 1]}


// ===== COMPILED SASS (sm_100a) =====

	.target	sm_100a

	.elftype	@"ET_EXEC"


//--------------------- .note.nv.tkinfo           --------------------------
	.section	.note.nv.tkinfo,"",@"SHT_NOTE"
	.sectionflags	@"SHF_NOTE_NV_TKINFO"
	.tkinfo
        /*0018*/ 	.word	0x00000081
        /*0030*/ 	.string	""
        /*0030*/ 	.string	"ptxas"
        /*0030*/ 	.string	"Cuda compilation tools, release 12.9, V12.9.83"
        /*0030*/ 	.string	"Build system must define TOOLS_VERSION_EXTENDED"
        /*0030*/ 	.string	"-O 3 -arch sm_100a "



//--------------------- .note.nv.cuver            --------------------------
	.section	.note.nv.cuver,"",@"SHT_NOTE"
	.sectionflags	@"SHF_NOTE_NV_CUVER"
        /*0018*/ 	.short	0x0001
        /*001a*/ 	.short	0x0064
        /*001c*/ 	.short	0x0001
        /*001e*/ 	.short	0x0000
        /*0020*/ 	.short	0x0001
        /*0022*/ 	.short	0x0000


//--------------------- .nv.info                  --------------------------
	.section	.nv.info,"",@"SHT_CUDA_INFO"
	.align	4


	//----- nvinfo : EIATTR_REGCOUNT
	.align		4
        /*0000*/ 	.byte	0x04, 0x2f
        /*0002*/ 	.short	(.L_4 - .L_3)
	.align		4
.L_3:
        /*0004*/ 	.word	index@(kernel_cutlass_kernel_cudnngrouped_gemmgrouped_gemm_swiglugrouped_gemm_swiglu_quantBlockScaledContiguousGroupedGemmKernel_object_at__TiledMMA_ThrLayoutVMNK11110000_PermutationMNK____MMAAt_0)
        /*0008*/ 	.word	0x00000083


	//----- nvinfo : EIATTR_FRAME_SIZE
	.align		4
.L_4:
        /*000c*/ 	.byte	0x04, 0x11
        /*000e*/ 	.short	(.L_6 - .L_5)
	.align		4
.L_5:
        /*0010*/ 	.word	index@($__internal_2_$__cuda_sm10x_tcgen05_guardrail_trap_unallocated_columns_being_dealloced)
        /*0014*/ 	.word	0x00000000


	//----- nvinfo : EIATTR_FRAME_SIZE
	.align		4
.L_6:
        /*0018*/ 	.byte	0x04, 0x11
        /*001a*/ 	.short	(.L_8 - .L_7)
	.align		4
.L_7:
        /*001c*/ 	.word	index@($__internal_1_$__cuda_sm10x_tcgen05_guardrail_trap_phase_invalid_during_alloc)
        /*0020*/ 	.word	0x00000000


	//----- nvinfo : EIATTR_FRAME_SIZE
	.align		4
.L_8:
        /*0024*/ 	.byte	0x04, 0x11
        /*0026*/ 	.short	(.L_10 - .L_9)
	.align		4
.L_9:
        /*0028*/ 	.word	index@($__internal_0_$__cuda_sm10x_tcgen05_guardrail_trap_col_being_dealloced_not_returned_by_alloc)
        /*002c*/ 	.word	0x00000000


	//----- nvinfo : EIATTR_FRAME_SIZE
	.align		4
.L_10:
        /*0030*/ 	.byte	0x04, 0x11
        /*0032*/ 	.short	(.L_12 - .L_11)
	.align		4
.L_11:
        /*0034*/ 	.word	index@(kernel_cutlass_kernel_cudnngrouped_gemmgrouped_gemm_swiglugrouped_gemm_swiglu_quantBlockScaledContiguousGroupedGemmKernel_object_at__TiledMMA_ThrLayoutVMNK11110000_PermutationMNK____MMAAt_0)
        /*0038*/ 	.word	0x00000000


	//----- nvinfo : EIATTR_MIN_STACK_SIZE
	.align		4
.L_12:
        /*003c*/ 	.byte	0x04, 0x12
        /*003e*/ 	.short	(.L_14 - .L_13)
	.align		4
.L_13:
        /*0040*/ 	.word	index@(kernel_cutlass_kernel_cudnngrouped_gemmgrouped_gemm_swiglugrouped_gemm_swiglu_quantBlockScaledContiguousGroupedGemmKernel_object_at__TiledMMA_ThrLayoutVMNK11110000_PermutationMNK____MMAAt_0)
        /*0044*/ 	.word	0x00000000
.L_14:


//--------------------- .nv.info.kernel_cutlass_kernel_cudnngrouped_gemmgrouped_gemm_swiglugrouped_gemm_swiglu_quantBlockScaledContiguousGroupedGemmKernel_object_at__TiledMMA_ThrLayoutVMNK11110000_PermutationMNK____MMAAt_0 --------------------------
	.section	.nv.info.kernel_cutlass_kernel_cudnngrouped_gemmgrouped_gemm_swiglugrouped_gemm_swiglu_quantBlockScaledContiguousGroupedGemmKernel_object_at__TiledMMA_ThrLayoutVMNK11110000_PermutationMNK____MMAAt_0,"",@"SHT_CUDA_INFO"
	.sectionflags	@""
	.align	4


	//----- nvinfo : EIATTR_CUDA_API_VERSION
	.align		4
        /*0000*/ 	.byte	0x04, 0x37
        /*0002*/ 	.short	(.L_16 - .L_15)
.L_15:
        /*0004*/ 	.word	0x00000081


	//----- nvinfo : EIATTR_KPARAM_INFO
	.align		4
.L_16:
        /*0008*/ 	.byte	0x04, 0x17
        /*000a*/ 	.short	(.L_18 - .L_17)
.L_17:
        /*000c*/ 	.word	0x00000000
        /*0010*/ 	.short	0x000f
        /*0012*/ 	.short	0x03f8
        /*0014*/ 	.byte	0x00, 0xf0, 0x31, 0x00


	//----- nvinfo : EIATTR_KPARAM_INFO
	.align		4
.L_18:
        /*0018*/ 	.byte	0x04, 0x17
        /*001a*/ 	.short	(.L_20 - .L_19)
.L_19:
        /*001c*/ 	.word	0x00000000
        /*0020*/ 	.short	0x000e
        /*0022*/ 	.short	0x03ec
        /*0024*/ 	.byte	0x00, 0xf0, 0x31, 0x00


	//----- nvinfo : EIATTR_KPARAM_INFO
	.align		4
.L_20:
        /*0028*/ 	.byte	0x04, 0x17
        /*002a*/ 	.short	(.L_22 - .L_21)
.L_21:
        /*002c*/ 	.word	0x00000000
        /*0030*/ 	.short	0x000d
        /*0032*/ 	.short	0x03e0
        /*0034*/ 	.byte	0x00, 0xf0, 0x31, 0x00


	//----- nvinfo : EIATTR_KPARAM_INFO
	.align		4
.L_22:
        /*0038*/ 	.byte	0x04, 0x17
        /*003a*/ 	.short	(.L_24 - .L_23)
.L_23:
        /*003c*/ 	.word	0x00000000
        /*0040*/ 	.short	0x000c
        /*0042*/ 	.short	0x03d8
        /*0044*/ 	.byte	0x00, 0xf0, 0x21, 0x00


	//----- nvinfo : EIATTR_KPARAM_INFO
	.align		4
.L_24:
        /*0048*/ 	.byte	0x04, 0x17
        /*004a*/ 	.short	(.L_26 - .L_25)
.L_25:
        /*004c*/ 	.word	0x00000000
        /*0050*/ 	.short	0x000b
        /*0052*/ 	.short	0x03d0
        /*0054*/ 	.byte	0x00, 0xf0, 0x21, 0x00


	//----- nvinfo : EIATTR_KPARAM_INFO
	.align		4
.L_26:
        /*0058*/ 	.byte	0x04, 0x17
        /*005a*/ 	.short	(.L_28 - .L_27)
.L_27:
        /*005c*/ 	.word	0x00000000
        /*0060*/ 	.short	0x000a
        /*0062*/ 	.short	0x03c8
        /*0064*/ 	.byte	0x00, 0xf0, 0x21, 0x00


	//----- nvinfo : EIATTR_KPARAM_INFO
	.align		4
.L_28:
        /*0068*/ 	.byte	0x04, 0x17
        /*006a*/ 	.short	(.L_30 - .L_29)
.L_29:
        /*006c*/ 	.word	0x00000000
        /*0070*/ 	.short	0x0009
        /*0072*/ 	.short	0x03c0
        /*0074*/ 	.byte	0x00, 0xf0, 0x21, 0x00


	//----- nvinfo : EIATTR_KPARAM_INFO
	.align		4
.L_30:
        /*0078*/ 	.byte	0x04, 0x17
        /*007a*/ 	.short	(.L_32 - .L_31)
.L_31:
        /*007c*/ 	.word	0x00000000
        /*0080*/ 	.short	0x0008
        /*0082*/ 	.short	0x0340
        /*0084*/ 	.byte	0x00, 0xf0, 0x01, 0x02


	//----- nvinfo : EIATTR_KPARAM_INFO
	.align		4
.L_32:
        /*0088*/ 	.byte	0x04, 0x17
        /*008a*/ 	.short	(.L_34 - .L_33)
.L_33:
        /*008c*/ 	.word	0x00000000
        /*0090*/ 	.short	0x0007
        /*0092*/ 	.short	0x02c0
        /*0094*/ 	.byte	0x00, 0xf0, 0x01, 0x02


	//----- nvinfo : EIATTR_KPARAM_INFO
	.align		4
.L_34:
        /*0098*/ 	.byte	0x04, 0x17
        /*009a*/ 	.short	(.L_36 - .L_35)
.L_35:
        /*009c*/ 	.word	0x00000000
        /*00a0*/ 	.short	0x0006
        /*00a2*/ 	.short	0x0240
        /*00a4*/ 	.byte	0x00, 0xf0, 0x01, 0x02


	//----- nvinfo : EIATTR_KPARAM_INFO
	.align		4
.L_36:
        /*00a8*/ 	.byte	0x04, 0x17
        /*00aa*/ 	.short	(.L_38 - .L_37)
.L_37:
        /*00ac*/ 	.word	0x00000000
        /*00b0*/ 	.short	0x0005
        /*00b2*/ 	.short	0x01c0
        /*00b4*/ 	.byte	0x00, 0xf0, 0x01, 0x02


	//----- nvinfo : EIATTR_KPARAM_INFO
	.align		4
.L_38:
        /*00b8*/ 	.byte	0x04, 0x17
        /*00ba*/ 	.short	(.L_40 - .L_39)
.L_39:
        /*00bc*/ 	.word	0x00000000
        /*00c0*/ 	.short	0x0004
        /*00c2*/ 	.short	0x0140
        /*00c4*/ 	.byte	0x00, 0xf0, 0x01, 0x02


	//----- nvinfo : EIATTR_KPARAM_INFO
	.align		4
.L_40:
        /*00c8*/ 	.byte	0x04, 0x17
        /*00ca*/ 	.short	(.L_42 - .L_41)
.L_41:
        /*00cc*/ 	.word	0x00000000
        /*00d0*/ 	.short	0x0003
        /*00d2*/ 	.short	0x00c0
        /*00d4*/ 	.byte	0x00, 0xf0, 0x01, 0x02


	//----- nvinfo : EIATTR_KPARAM_INFO
	.align		4
.L_42:
        /*00d8*/ 	.byte	0x04, 0x17
        /*00da*/ 	.short	(.L_44 - .L_43)
.L_43:
        /*00dc*/ 	.word	0x00000000
        /*00e0*/ 	.short	0x0002
        /*00e2*/ 	.short	0x0040
        /*00e4*/ 	.byte	0x00, 0xf0, 0x01, 0x02


	//----- nvinfo : EIATTR_KPARAM_INFO
	.align		4
.L_44:
        /*00e8*/ 	.byte	0x04, 0x17
        /*00ea*/ 	.short	(.L_46 - .L_45)
.L_45:
        /*00ec*/ 	.word	0x00000000
        /*00f0*/ 	.short	0x0001
        /*00f2*/ 	.short	0x000c
        /*00f4*/ 	.byte	0x00, 0xf0, 0x31, 0x00


	//----- nvinfo : EIATTR_KPARAM_INFO
	.align		4
.L_46:
        /*00f8*/ 	.byte	0x04, 0x17
        /*00fa*/ 	.short	(.L_48 - .L_47)
.L_47:
        /*00fc*/ 	.word	0x00000000
        /*0100*/ 	.short	0x0000
        /*0102*/ 	.short	0x0000
        /*0104*/ 	.byte	0x00, 0xf0, 0x31, 0x00


	//----- nvinfo : EIATTR_AT_ENTRY_FRAGMENTS
	.align		4
.L_48:
        /*0108*/ 	.byte	0x04, 0x4f
        /*010a*/ 	.short	(.L_50 - .L_49)


	//   ....[0]....
.L_49:
        /*010c*/ 	.word	0x00000004


	//----- nvinfo : EIATTR_RESERVED_SMEM_USED
	.align		4
.L_50:
        /*0110*/ 	.byte	0x01, 0x41
	.zero		2


	//----- nvinfo : EIATTR_SPARSE_MMA_MASK
	.align		4
        /*0114*/ 	.byte	0x03, 0x50
        /*0116*/ 	.short	0x0000


	//----- nvinfo : EIATTR_TCGEN05_1CTA_USED
	.align		4
        /*0118*/ 	.byte	0x01, 0x51
	.zero		2


	//----- nvinfo : EIATTR_MAXREG_COUNT
	.align		4
        /*011c*/ 	.byte	0x03, 0x1b
        /*011e*/ 	.short	0x00ff


	//----- nvinfo : EIATTR_NUM_BARRIERS
	.align		4
        /*0120*/ 	.byte	0x02, 0x4c
        /*0122*/ 	.byte	0x05
	.zero		1


	//----- nvinfo : EIATTR_INT_WARP_WIDE_INSTR_OFFSETS
	.align		4
        /*0124*/ 	.byte	0x04, 0x31
        /*0126*/ 	.short	(.L_52 - .L_51)


	//   ....[0]....
.L_51:
        /*0128*/ 	.word	0x000046b0


	//   ....[1]....
        /*012c*/ 	.word	0x000046f0


	//----- nvinfo : EIATTR_COOP_GROUP_MASK_REGIDS
	.align		4
.L_52:
        /*0130*/ 	.byte	0x04, 0x29
        /*0132*/ 	.short	(.L_54 - .L_53)


	//   ....[0]....
.L_53:
        /*0134*/ 	.word	0xffffffff


	//   ....[1]....
        /*0138*/ 	.word	0xffffffff


	//   ....[2]....
        /*013c*/ 	.word	0xffffffff


	//   ....[3]....
        /*0140*/ 	.word	0xffffffff


	//   ....[4]....
        /*0144*/ 	.word	0xffffffff


	//   ....[5]....
        /*0148*/ 	.word	0xffffffff


	//   ....[6]....
        /*014c*/ 	.word	0xffffffff


	//   ....[7]....
        /*0150*/ 	.word	0xffffffff


	//   ....[8]....
        /*0154*/ 	.word	0xffffffff


	//----- nvinfo : EIATTR_COOP_GROUP_INSTR_OFFSETS
	.align		4
.L_54:
        /*0158*/ 	.byte	0x04, 0x28
        /*015a*/ 	.short	(.L_56 - .L_55)


	//   ....[0]....
.L_55:
        /*015c*/ 	.word	0x000000b0


	//   ....[1]....
        /*0160*/ 	.word	0x000009c0


	//   ....[2]....
        /*0164*/ 	.word	0x00000c00


	//   ....[3]....
        /*0168*/ 	.word	0x00000c60


	//   ....[4]....
        /*016c*/ 	.word	0x00002580


	//   ....[5]....
        /*0170*/ 	.word	0x00002840


	//   ....[6]....
        /*0174*/ 	.word	0x000042a0


	//   ....[7]....
        /*0178*/ 	.word	0x00004550


	//   ....[8]....
        /*017c*/ 	.word	0x000047a0


	//----- nvinfo : EIATTR_VRC_CTA_INIT_COUNT
	.align		4
.L_56:
        /*0180*/ 	.byte	0x02, 0x4a
        /*0182*/ 	.byte	0x80
	.zero		1


	//----- nvinfo : EIATTR_MBARRIER_INSTR_OFFSETS
	.align		4
        /*0184*/ 	.byte	0x04, 0x39
        /*0186*/ 	.short	(.L_58 - .L_57)


	//   ....[0]....
.L_57:
        /*0188*/ 	.word	0x00000330
        /*018c*/ 	.word	0x000000ff
        /*0190*/ 	.word	0x00000000
        /*0194*/ 	.short	0x0100
        /*0196*/ 	.byte	0x05
	.zero		1


	//   ....[1]....
        /*0198*/ 	.word	0x00000340
        /*019c*/ 	.word	0x000000ff
        /*01a0*/ 	.word	0x00000008
        /*01a4*/ 	.short	0x0100
        /*01a6*/ 	.byte	0x05
	.zero		1


	//   ....[2]....
        /*01a8*/ 	.word	0x00000350
        /*01ac*/ 	.word	0x000000ff
        /*01b0*/ 	.word	0x00000010
        /*01b4*/ 	.short	0x0100
        /*01b6*/ 	.byte	0x05
	.zero		1


	//   ....[3]....
        /*01b8*/ 	.word	0x00000360
        /*01bc*/ 	.word	0x000000ff
        /*01c0*/ 	.word	0x00000018
        /*01c4*/ 	.short	0x0100
        /*01c6*/ 	.byte	0x05
	.zero		1


	//   ....[4]....
        /*01c8*/ 	.word	0x00000370
        /*01cc*/ 	.word	0x000000ff
        /*01d0*/ 	.word	0x00000020
        /*01d4*/ 	.short	0x0100
        /*01d6*/ 	.byte	0x05
	.zero		1


	//   ....[5]....
        /*01d8*/ 	.word	0x00000380
        /*01dc*/ 	.word	0x000000ff
        /*01e0*/ 	.word	0x00000028
        /*01e4*/ 	.short	0x0100
        /*01e6*/ 	.byte	0x05
	.zero		1


	//   ....[6]....
        /*01e8*/ 	.word	0x00000390
        /*01ec*/ 	.word	0x000000ff
        /*01f0*/ 	.word	0x00000030
        /*01f4*/ 	.short	0x0100
        /*01f6*/ 	.byte	0x05
	.zero		1


	//   ....[7]....
        /*01f8*/ 	.word	0x000003a0
        /*01fc*/ 	.word	0x000000ff
        /*0200*/ 	.word	0x00000038
        /*0204*/ 	.short	0x0100
        /*0206*/ 	.byte	0x05
	.zero		1


	//   ....[8]....
        /*0208*/ 	.word	0x000003b0
        /*020c*/ 	.word	0x000000ff
        /*0210*/ 	.word	0x00000040
        /*0214*/ 	.short	0x0100
        /*0216*/ 	.byte	0x05
	.zero		1


	//   ....[9]....
        /*0218*/ 	.word	0x000003c0
        /*021c*/ 	.word	0x000000ff
        /*0220*/ 	.word	0x00000048
        /*0224*/ 	.short	0x0100
        /*0226*/ 	.byte	0x05
	.zero		1


	//   ....[10]....
        /*0228*/ 	.word	0x000003d0
        /*022c*/ 	.word	0x000000ff
        /*0230*/ 	.word	0x00000050
        /*0234*/ 	.short	0x0100
        /*0236*/ 	.byte	0x05
	.zero		1


	//   ....[11]....
        /*0238*/ 	.word	0x000003e0
        /*023c*/ 	.word	0x000000ff
        /*0240*/ 	.word	0x00000058
        /*0244*/ 	.short	0x0100
        /*0246*/ 	.byte	0x05
	.zero		1


	//   ....[12]....
        /*0248*/ 	.word	0x000004f0
        /*024c*/ 	.word	0x000000ff
        /*0250*/ 	.word	0x00000060
        /*0254*/ 	.short	0x0100
        /*0256*/ 	.byte	0x06
	.zero		1


	//   ....[13]....
        /*0258*/ 	.word	0x00000500
        /*025c*/ 	.word	0x000000ff
        /*0260*/ 	.word	0x00000068
        /*0264*/ 	.short	0x0100
        /*0266*/ 	.byte	0x06
	.zero		1


	//   ....[14]....
        /*0268*/ 	.word	0x00000510
        /*026c*/ 	.word	0x000000ff
        /*0270*/ 	.word	0x00000070
        /*0274*/ 	.short	0x0100
        /*0276*/ 	.byte	0x06
	.zero		1


	//   ....[15]....
        /*0278*/ 	.word	0x00000520
        /*027c*/ 	.word	0x000000ff
        /*0280*/ 	.word	0x00000078
        /*0284*/ 	.short	0x0100
        /*0286*/ 	.byte	0x06
	.zero		1


	//   ....[16]....
        /*0288*/ 	.word	0x00000630
        /*028c*/ 	.word	0x000000ff
        /*0290*/ 	.word	0x00000080
        /*0294*/ 	.short	0x0100
        /*0296*/ 	.byte	0x06
	.zero		1


	//   ....[17]....
        /*0298*/ 	.word	0x00000640
        /*029c*/ 	.word	0x000000ff
        /*02a0*/ 	.word	0x00000088
        /*02a4*/ 	.short	0x0100
        /*02a6*/ 	.byte	0x06
	.zero		1


	//   ....[18]....
        /*02a8*/ 	.word	0x00000650
        /*02ac*/ 	.word	0x000000ff
        /*02b0*/ 	.word	0x00000090
        /*02b4*/ 	.short	0x0100
        /*02b6*/ 	.byte	0x06
	.zero		1


	//   ....[19]....
        /*02b8*/ 	.word	0x00000660
        /*02bc*/ 	.word	0x000000ff
        /*02c0*/ 	.word	0x00000098
        /*02c4*/ 	.short	0x0100
        /*02c6*/ 	.byte	0x06
	.zero		1


	//   ....[20]....
        /*02c8*/ 	.word	0x00000cc0
        /*02cc*/ 	.word	0x0000000e
        /*02d0*/ 	.word	0x00000090
        /*02d4*/ 	.short	0x010a
        /*02d6*/ 	.byte	0xff
	.zero		1


	//   ....[21]....
        /*02d8*/ 	.word	0x00000da0
        /*02dc*/ 	.word	0x0000000e
        /*02e0*/ 	.word	0x00000080
        /*02e4*/ 	.short	0x0101
        /*02e6*/ 	.byte	0xff
	.zero		1


	//   ....[22]....
        /*02e8*/ 	.word	0x00000fb0
        /*02ec*/ 	.word	0x00000002
        /*02f0*/ 	.word	0x00000090
        /*02f4*/ 	.short	0x010a
        /*02f6*/ 	.byte	0xff
	.zero		1


	//   ....[23]....
        /*02f8*/ 	.word	0x000010d0
        /*02fc*/ 	.word	0x00000002
        /*0300*/ 	.word	0x00000080
        /*0304*/ 	.short	0x0101
        /*0306*/ 	.byte	0xff
	.zero		1


	//   ....[24]....
        /*0308*/ 	.word	0x000010e0
        /*030c*/ 	.word	0x00000008
        /*0310*/ 	.word	0x00000090
        /*0314*/ 	.short	0x010a
        /*0316*/ 	.byte	0xff
	.zero		1


	//   ....[25]....
        /*0318*/ 	.word	0x00001150
        /*031c*/ 	.word	0x000000ff
        /*0320*/ 	.word	0x00000080
        /*0324*/ 	.short	0x010a
        /*0326*/ 	.byte	0x17
	.zero		1


	//   ....[26]....
        /*0328*/ 	.word	0x000011d0
        /*032c*/ 	.word	0x000000ff
        /*0330*/ 	.word	0x00000090
        /*0334*/ 	.short	0x0101
        /*0336*/ 	.byte	0x17
	.zero		1


	//   ....[27]....
        /*0338*/ 	.word	0x00001390
        /*033c*/ 	.word	0x000000ff
        /*0340*/ 	.word	0x00000030
        /*0344*/ 	.short	0x010a
        /*0346*/ 	.byte	0x05
	.zero		1


	//   ....[28]....
        /*0348*/ 	.word	0x000014d0
        /*034c*/ 	.word	0x000000ff
        /*0350*/ 	.word	0x00000030
        /*0354*/ 	.short	0x010a
        /*0356*/ 	.byte	0x05
	.zero		1


	//   ....[29]....
        /*0358*/ 	.word	0x00001620
        /*035c*/ 	.word	0x000000ff
        /*0360*/ 	.word	0x00000030
        /*0364*/ 	.short	0x010a
        /*0366*/ 	.byte	0x16
	.zero		1


	//   ....[30]....
        /*0368*/ 	.word	0x00001660
        /*036c*/ 	.word	0x00000003
        /*0370*/ 	.word	0x00000080
        /*0374*/ 	.short	0x010a
        /*0376*/ 	.byte	0xff
	.zero		1


	//   ....[31]....
        /*0378*/ 	.word	0x00001700
        /*037c*/ 	.word	0x00000003
        /*0380*/ 	.word	0x00000090
        /*0384*/ 	.short	0x0101
        /*0386*/ 	.byte	0xff
	.zero		1


	//   ....[32]....
        /*0388*/ 	.word	0x000018f0
        /*038c*/ 	.word	0x000000ff
        /*0390*/ 	.word	0x00000030
        /*0394*/ 	.short	0x010a
        /*0396*/ 	.byte	0x05
	.zero		1


	//   ....[33]....
        /*0398*/ 	.word	0x000019b0
        /*039c*/ 	.word	0x000000ff
        /*03a0*/ 	.word	0x00000080
        /*03a4*/ 	.short	0x010a
        /*03a6*/ 	.byte	0x0c
	.zero		1


	//   ....[34]....
        /*03a8*/ 	.word	0x00001a40
        /*03ac*/ 	.word	0x000000ff
        /*03b0*/ 	.word	0x00000090
        /*03b4*/ 	.short	0x0101
        /*03b6*/ 	.byte	0x0c
	.zero		1


	//   ....[35]....
        /*03b8*/ 	.word	0x00001e80
        /*03bc*/ 	.word	0x000000ff
        /*03c0*/ 	.word	0x00000000
        /*03c4*/ 	.short	0x010a
        /*03c6*/ 	.byte	0x10
	.zero		1


	//   ....[36]....
        /*03c8*/ 	.word	0x00001e90
        /*03cc*/ 	.word	0x000000ff
        /*03d0*/ 	.word	0x00000070
        /*03d4*/ 	.short	0x010a
        /*03d6*/ 	.byte	0x12
	.zero		1


	//   ....[37]....
        /*03d8*/ 	.word	0x00001eb0
        /*03dc*/ 	.word	0x000000ff
        /*03e0*/ 	.word	0x00000070
        /*03e4*/ 	.short	0x010a
        /*03e6*/ 	.byte	0x12
	.zero		1


	//   ....[38]....
        /*03e8*/ 	.word	0x00002100
        /*03ec*/ 	.word	0x000000ff
        /*03f0*/ 	.word	0x00000000
        /*03f4*/ 	.short	0x010a
        /*03f6*/ 	.byte	0x0d
	.zero		1


	//   ....[39]....
        /*03f8*/ 	.word	0x00002270
        /*03fc*/ 	.word	0x000000ff
        /*0400*/ 	.word	0x00000000
        /*0404*/ 	.short	0x010a
        /*0406*/ 	.byte	0x10
	.zero		1


	//   ....[40]....
        /*0408*/ 	.word	0x00002360
        /*040c*/ 	.word	0x000000ff
        /*0410*/ 	.word	0x00000070
        /*0414*/ 	.short	0x010a
        /*0416*/ 	.byte	0x10
	.zero		1


	//   ....[41]....
        /*0418*/ 	.word	0x00002370
        /*041c*/ 	.word	0x00000000
        /*0420*/ 	.word	0x00000080
        /*0424*/ 	.short	0x010a
        /*0426*/ 	.byte	0xff
	.zero		1


	//   ....[42]....
        /*0428*/ 	.word	0x00002410
        /*042c*/ 	.word	0x00000000
        /*0430*/ 	.word	0x00000090
        /*0434*/ 	.short	0x0101
        /*0436*/ 	.byte	0xff
	.zero		1


	//   ....[43]....
        /*0438*/ 	.word	0x00002520
        /*043c*/ 	.word	0x00000000
        /*0440*/ 	.word	0x00000070
        /*0444*/ 	.short	0x010a
        /*0446*/ 	.byte	0xff
	.zero		1


	//   ....[44]....
        /*0448*/ 	.word	0x000028b0
        /*044c*/ 	.word	0x00000057
        /*0450*/ 	.word	0x00000080
        /*0454*/ 	.short	0x010a
        /*0456*/ 	.byte	0xff
	.zero		1


	//   ....[45]....
        /*0458*/ 	.word	0x00002910
        /*045c*/ 	.word	0x00000057
        /*0460*/ 	.word	0x00000090
        /*0464*/ 	.short	0x0101
        /*0466*/ 	.byte	0xff
	.zero		1


	//   ....[46]....
        /*0468*/ 	.word	0x00002cc0
        /*046c*/ 	.word	0x0000007b
        /*0470*/ 	.word	0x00000060
        /*0474*/ 	.short	0x010a
        /*0476*/ 	.byte	0xff
	.zero		1


	//   ....[47]....
        /*0478*/ 	.word	0x00004250
        /*047c*/ 	.word	0x0000007b
        /*0480*/ 	.word	0x00000070
        /*0484*/ 	.short	0x0101
        /*0486*/ 	.byte	0xff
	.zero		1


	//   ....[48]....
        /*0488*/ 	.word	0x00004260
        /*048c*/ 	.word	0x00000003
        /*0490*/ 	.word	0x00000080
        /*0494*/ 	.short	0x010a
        /*0496*/ 	.byte	0xff
	.zero		1


	//   ....[49]....
        /*0498*/ 	.word	0x00004320
        /*049c*/ 	.word	0x00000003
        /*04a0*/ 	.word	0x00000090
        /*04a4*/ 	.short	0x0101
        /*04a6*/ 	.byte	0xff
	.zero		1


	//   ....[50]....
        /*04a8*/ 	.word	0x000047f0
        /*04ac*/ 	.word	0x0000000e
        /*04b0*/ 	.word	0x00000090
        /*04b4*/ 	.short	0x010a
        /*04b6*/ 	.byte	0xff
	.zero		1


	//   ....[51]....
        /*04b8*/ 	.word	0x00004850
        /*04bc*/ 	.word	0x00000002
        /*04c0*/ 	.word	0x00000090
        /*04c4*/ 	.short	0x010a
        /*04c6*/ 	.byte	0xff
	.zero		1


	//   ....[52]....
        /*04c8*/ 	.word	0x000048b0
        /*04cc*/ 	.word	0x00000008
        /*04d0*/ 	.word	0x00000090
        /*04d4*/ 	.short	0x010a
        /*04d6*/ 	.byte	0xff
	.zero		1


	//   ....[53]....
        /*04d8*/ 	.word	0x00004910
        /*04dc*/ 	.word	0x00000000
        /*04e0*/ 	.word	0x00000080
        /*04e4*/ 	.short	0x010a
        /*04e6*/ 	.byte	0xff
	.zero		1


	//   ....[54]....
        /*04e8*/ 	.word	0x00004990
        /*04ec*/ 	.word	0x00000000
        /*04f0*/ 	.word	0x00000030
        /*04f4*/ 	.short	0x010a
        /*04f6*/ 	.byte	0xff
	.zero		1


	//   ....[55]....
        /*04f8*/ 	.word	0x000049f0
        /*04fc*/ 	.word	0x00000003
        /*0500*/ 	.word	0x00000080
        /*0504*/ 	.short	0x010a
        /*0506*/ 	.byte	0xff
	.zero		1


	//   ....[56]....
        /*0508*/ 	.word	0x00004a70
        /*050c*/ 	.word	0x00000000
        /*0510*/ 	.word	0x00000030
        /*0514*/ 	.short	0x010a
        /*0516*/ 	.byte	0xff
	.zero		1


	//   ....[57]....
        /*0518*/ 	.word	0x00004ad0
        /*051c*/ 	.word	0x00000002
        /*0520*/ 	.word	0x00000080
        /*0524*/ 	.short	0x010a
        /*0526*/ 	.byte	0xff
	.zero		1


	//   ....[58]....
        /*0528*/ 	.word	0x00004b40
        /*052c*/ 	.word	0x00000000
        /*0530*/ 	.word	0x00000070
        /*0534*/ 	.short	0x010a
        /*0536*/ 	.byte	0xff
	.zero		1


	//   ....[59]....
        /*0538*/ 	.word	0x00004bc0
        /*053c*/ 	.word	0x00000000
        /*0540*/ 	.word	0x00000000
        /*0544*/ 	.short	0x010a
        /*0546*/ 	.byte	0xff
	.zero		1


	//   ....[60]....
        /*0548*/ 	.word	0x00004c20
        /*054c*/ 	.word	0x00000000
        /*0550*/ 	.word	0x00000080
        /*0554*/ 	.short	0x010a
        /*0556*/ 	.byte	0xff
	.zero		1


	//   ....[61]....
        /*0558*/ 	.word	0x00004c80
        /*055c*/ 	.word	0x00000000
        /*0560*/ 	.word	0x00000070
        /*0564*/ 	.short	0x010a
        /*0566*/ 	.byte	0xff
	.zero		1


	//   ....[62]....
        /*0568*/ 	.word	0x00004cd0
        /*056c*/ 	.word	0x00000057
        /*0570*/ 	.word	0x00000080
        /*0574*/ 	.short	0x010a
        /*0576*/ 	.byte	0xff
	.zero		1


	//   ....[63]....
        /*0578*/ 	.word	0x00004d30
        /*057c*/ 	.word	0x0000007b
        /*0580*/ 	.word	0x00000060
        /*0584*/ 	.short	0x010a
        /*0586*/ 	.byte	0xff
	.zero		1


	//   ....[64]....
        /*0588*/ 	.word	0x00004d90
        /*058c*/ 	.word	0x00000003
        /*0590*/ 	.word	0x00000080
        /*0594*/ 	.short	0x010a
        /*0596*/ 	.byte	0xff
	.zero		1


	//----- nvinfo : EIATTR_NUM_MBARRIERS
	.align		4
.L_58:
        /*0598*/ 	.byte	0x03, 0x38
        /*059a*/ 	.short	0x0014


	//----- nvinfo : EIATTR_EXIT_INSTR_OFFSETS
	.align		4
        /*059c*/ 	.byte	0x04, 0x1c
        /*059e*/ 	.short	(.L_60 - .L_59)


	//   ....[0]....
.L_59:
        /*05a0*/ 	.word	0x00002550


	//   ....[1]....
        /*05a4*/ 	.word	0x000047d0


	//----- nvinfo : EIATTR_MAX_THREADS
	.align		4
.L_60:
        /*05a8*/ 	.byte	0x04, 0x05
        /*05aa*/ 	.short	(.L_62 - .L_61)
.L_61:
        /*05ac*/ 	.word	0x000000e0
        /*05b0*/ 	.word	0x00000001
        /*05b4*/ 	.word	0x00000001


	//----- nvinfo : EIATTR_CRS_STACK_SIZE
	.align		4
.L_62:
        /*05b8*/ 	.byte	0x04, 0x1e
        /*05ba*/ 	.short	(.L_64 - .L_63)
.L_63:
        /*05bc*/ 	.word	0x00000000


	//----- nvinfo : EIATTR_CBANK_PARAM_SIZE
	.align		4
.L_64:
        /*05c0*/ 	.byte	0x03, 0x19
        /*05c2*/ 	.short	0x0404


	//----- nvinfo : EIATTR_PARAM_CBANK
	.align		4
        /*05c4*/ 	.byte	0x04, 0x0a
        /*05c6*/ 	.short	(.L_66 - .L_65)
	.align		4
.L_65:
        /*05c8*/ 	.word	index@(.nv.constant0.kernel_cutlass_kernel_cudnngrouped_gemmgrouped_gemm_swiglugrouped_gemm_swiglu_quantBlockScaledContiguousGroupedGemmKernel_object_at__TiledMMA_ThrLayoutVMNK11110000_PermutationMNK____MMAAt_0)
        /*05cc*/ 	.short	0x0380
        /*05ce*/ 	.short	0x0404


	//----- nvinfo : EIATTR_SW_WAR
	.align		4
.L_66:
        /*05d0*/ 	.byte	0x04, 0x36
        /*05d2*/ 	.short	(.L_68 - .L_67)
.L_67:
        /*05d4*/ 	.word	0x00000008
.L_68:


//--------------------- .nv.compat                --------------------------
	.section	.nv.compat,"",@"SHT_CUDA_COMPAT_INFO"
	.align	4
        /*0000*/ 	.byte	0x02, 0x02, 0x02, 0x00, 0x02, 0x05, 0x05, 0x00, 0x02, 0x03, 0x01, 0x00, 0x02, 0x06, 0x01, 0x00


//--------------------- .nv.callgraph             --------------------------
	.section	.nv.callgraph,"",@"SHT_CUDA_CALLGRAPH"
	.align	4
	.sectionentsize	8
	.align		4
        /*0000*/ 	.word	0x00000000
	.align		4
        /*0004*/ 	.word	0xffffffff
	.align		4
        /*0008*/ 	.word	0x00000000
	.align		4
        /*000c*/ 	.word	0xfffffffe
	.align		4
        /*0010*/ 	.word	0x00000000
	.align		4
        /*0014*/ 	.word	0xfffffffd
	.align		4
        /*0018*/ 	.word	0x00000000
	.align		4
        /*001c*/ 	.word	0xfffffffc


//--------------------- .text.kernel_cutlass_kernel_cudnngrouped_gemmgrouped_gemm_swiglugrouped_gemm_swiglu_quantBlockScaledContiguousGroupedGemmKernel_object_at__TiledMMA_ThrLayoutVMNK11110000_PermutationMNK____MMAAt_0 --------------------------
	.section	.text.kernel_cutlass_kernel_cudnngrouped_gemmgrouped_gemm_swiglugrouped_gemm_swiglu_quantBlockScaledContiguousGroupedGemmKernel_object_at__TiledMMA_ThrLayoutVMNK11110000_PermutationMNK____MMAAt_0,"ax",@progbits
	.align	128
        .global         kernel_cutlass_kernel_cudnngrouped_gemmgrouped_gemm_swiglugrouped_gemm_swiglu_quantBlockScaledContiguousGroupedGemmKernel_object_at__TiledMMA_ThrLayoutVMNK11110000_PermutationMNK____MMAAt_0
        .type           kernel_cutlass_kernel_cudnngrouped_gemmgrouped_gemm_swiglugrouped_gemm_swiglu_quantBlockScaledContiguousGroupedGemmKernel_object_at__TiledMMA_ThrLayoutVMNK11110000_PermutationMNK____MMAAt_0,@function
        .size           kernel_cutlass_kernel_cudnngrouped_gemmgrouped_gemm_swiglugrouped_gemm_swiglu_quantBlockScaledContiguousGroupedGemmKernel_object_at__TiledMMA_ThrLayoutVMNK11110000_PermutationMNK____MMAAt_0,(.L_x_83 - kernel_cutlass_kernel_cudnngrouped_gemmgrouped_gemm_swiglugrouped_gemm_swiglu_quantBlockScaledContiguousGroupedGemmKernel_object_at__TiledMMA_ThrLayoutVMNK11110000_PermutationMNK____MMAAt_0)
        .other          kernel_cutlass_kernel_cudnngrouped_gemmgrouped_gemm_swiglugrouped_gemm_swiglu_quantBlockScaledContiguousGroupedGemmKernel_object_at__TiledMMA_ThrLayoutVMNK11110000_PermutationMNK____MMAAt_0,@"STO_CUDA_ENTRY STV_DEFAULT"
kernel_cutlass_kernel_cudnngrouped_gemmgrouped_gemm_swiglugrouped_gemm_swiglu_quantBlockScaledContiguousGroupedGemmKernel_object_at__TiledMMA_ThrLayoutVMNK11110000_PermutationMNK____MMAAt_0:
.text.kernel_cutlass_kernel_cudnngrouped_gemmgrouped_gemm_swiglugrouped_gemm_swiglu_quantBlockScaledContiguousGroupedGemmKernel_object_at__TiledMMA_ThrLayoutVMNK11110000_PermutationMNK____MMAAt_0:
[----:B------:R-:W1:Y:S01]  /*0000*/  LDC R1, c[0x0][0x37c] ;  /* 0x0000df00ff017b82 */ /* 0x000e620000000800 */
[----:B------:R-:W2:Y:S01]  /*0010*/  S2R R3, SR_TID.Y ;  /* 0x0000000000037919 */ /* 0x000ea20000002200 */
[----:B------:R-:W3:Y:S01]  /*0020*/  LDCU UR5, c[0x0][0x360] ;  /* 0x00006c00ff0577ac */ /* 0x000ee20008000800 */
[----:B------:R-:W2:Y:S01]  /*0030*/  S2R R0, SR_TID.Z ;  /* 0x0000000000007919 */ /* 0x000ea20000002300 */
[----:B------:R-:W2:Y:S01]  /*0040*/  LDCU UR4, c[0x0][0x364] ;  /* 0x00006c80ff0477ac */ /* 0x000ea20008000800 */
[----:B------:R-:W3:Y:S01]  /*0050*/  S2R R104, SR_TID.X ;  /* 0x0000000000687919 */ /* 0x000ee20000002100 */
[----:B--2---:R-:W-:Y:S01]  /*0060*/  IMAD R3, R0, UR4, R3 ;  /* 0x0000000400037c24 */ /* 0x004fe2000f8e0203 */
[----:B------:R-:W2:Y:S03]  /*0070*/  LDCU.U8 UR4, c[0x0][0x381] ;  /* 0x00007020ff0477ac */ /* 0x000ea60008000000 */
[----:B---3--:R-:W-:Y:S01]  /*0080*/  IMAD R121, R3, UR5, R104 ;  /* 0x0000000503797c24 */ /* 0x008fe2000f8e0268 */
[----:B------:R-:W3:Y:S04]  /*0090*/  LDCU.U8 UR5, c[0x0][0x382] ;  /* 0x00007040ff0577ac */ /* 0x000ee80008000000 */
[----:B------:R-:W-:-:S06]  /*00a0*/  SHF.R.U32.HI R121, RZ, 0x5, R121 ;  /* 0x00000005ff797819 */ /* 0x000fcc0000011679 */
[----:B------:R-:W4:Y:S01]  /*00b0*/  SHFL.IDX PT, R121, R121, RZ, 0x1f ;  /* 0x00001fff79797589 */ /* 0x000f2200000e0000 */
[----:B--2---:R-:W-:Y:S02]  /*00c0*/  ULOP3.LUT UR4, UR4, 0x1, URZ, 0xc0, !UPT ;  /* 0x0000000104047892 */ /* 0x004fe4000f8ec0ff */
[----:B---3--:R-:W-:Y:S02]  /*00d0*/  ULOP3.LUT UR5, UR5, 0x1, URZ, 0xc0, !UPT ;  /* 0x0000000105057892 */ /* 0x008fe4000f8ec0ff */
[----:B------:R-:W-:Y:S02]  /*00e0*/  UISETP.NE.U32.AND UP5, UPT, UR4, 0x1, UPT ;  /* 0x000000010400788c */ /* 0x000fe4000bfa5070 */
[----:B------:R-:W-:Y:S01]  /*00f0*/  UISETP.NE.U32.AND UP6, UPT, UR5, 0x1, UPT ;  /* 0x000000010500788c */ /* 0x000fe2000bfc5070 */
[----:B----4-:R-:W-:-:S13]  /*0100*/  ISETP.NE.AND P0, PT, R121, 0x5, PT ;  /* 0x000000057900780c */ /* 0x010fda0003f05270 */
[----:B-1----:R-:W-:Y:S05]  /*0110*/  @P0 BRA `(.L_x_0) ;  /* 0x0000000000540947 */ /* 0x002fea0003800000 */
[----:B------:R-:W1:Y:S02]  /*0120*/  LDCU.64 UR4, c[0x0][0x348] ;  /* 0x00006900ff0477ac */ /* 0x000e640008000a00 */
[----:B-1----:R-:W-:Y:S02]  /*0130*/  UIADD3 UR14, UP0, UPT, UR4, 0x40, URZ ;  /* 0x00000040040e7890 */ /* 0x002fe4000ff1e0ff */
[----:B------:R-:W-:Y:S02]  /*0140*/  UIADD3 UR12, UP4, UPT, UR4, 0xc0, URZ ;  /* 0x000000c0040c7890 */ /* 0x000fe4000ff9e0ff */
[----:B------:R-:W-:Y:S02]  /*0150*/  UIADD3 UR10, UP3, UPT, UR4, 0x140, URZ ;  /* 0x00000140040a7890 */ /* 0x000fe4000ff7e0ff */
[----:B------:R-:W-:Y:S02]  /*0160*/  UIADD3 UR8, UP2, UPT, UR4, 0x1c0, URZ ;  /* 0x000001c004087890 */ /* 0x000fe4000ff5e0ff */
[----:B------:R-:W-:-:S02]  /*0170*/  UIADD3 UR6, UP1, UPT, UR4, 0x240, URZ ;  /* 0x0000024004067890 */ /* 0x000fc4000ff3e0ff */
[----:B------:R-:W-:Y:S02]  /*0180*/  UIADD3.X UR15, UPT, UPT, URZ, UR5, URZ, UP0, !UPT ;  /* 0x00000005ff0f7290 */ /* 0x000fe400087fe4ff */
[----:B------:R-:W-:Y:S02]  /*0190*/  UIADD3 UR4, UP0, UPT, UR4, 0x2c0, URZ ;  /* 0x000002c004047890 */ /* 0x000fe4000ff1e0ff */
[----:B------:R-:W-:Y:S02]  /*01a0*/  UIADD3.X UR13, UPT, UPT, URZ, UR5, URZ, UP4, !UPT ;  /* 0x00000005ff0d7290 */ /* 0x000fe4000a7fe4ff */
[----:B------:R-:W-:Y:S02]  /*01b0*/  UIADD3.X UR11, UPT, UPT, URZ, UR5, URZ, UP3, !UPT ;  /* 0x00000005ff0b7290 */ /* 0x000fe40009ffe4ff */
[----:B------:R-:W-:Y:S01]  /*01c0*/  UIADD3.X UR9, UPT, UPT, URZ, UR5, URZ, UP2, !UPT ;  /* 0x00000005ff097290 */ /* 0x000fe200097fe4ff */
[----:B------:R1:W-:Y:S01]  /*01d0*/  UTMACCTL.PF [UR14] ;  /* 0x000000000e0079b9 */ /* 0x0003e20008040000 */
[----:B------:R-:W-:-:S03]  /*01e0*/  UIADD3.X UR7, UPT, UPT, URZ, UR5, URZ, UP1, !UPT ;  /* 0x00000005ff077290 */ /* 0x000fc60008ffe4ff */
[----:B------:R1:W-:Y:S01]  /*01f0*/  UTMACCTL.PF [UR12] ;  /* 0x000000000c0079b9 */ /* 0x0003e20008040000 */
[----:B------:R-:W-:Y:S01]  /*0200*/  UIADD3.X UR5, UPT, UPT, URZ, UR5, URZ, UP0, !UPT ;  /* 0x00000005ff057290 */ /* 0x000fe200087fe4ff */
[----:B------:R1:W-:Y:S02]  /*0210*/  UTMACCTL.PF [UR10] ;  /* 0x000000000a0079b9 */ /* 0x0003e40008040000 */
[----:B------:R1:W-:Y:S02]  /*0220*/  UTMACCTL.PF [UR8] ;  /* 0x00000000080079b9 */ /* 0x0003e40008040000 */
[----:B------:R1:W-:Y:S04]  /*0230*/  UTMACCTL.PF [UR6] ;  /* 0x00000000060079b9 */ /* 0x0003e80008040000 */
[----:B------:R1:W-:Y:S01]  /*0240*/  UTMACCTL.PF [UR4] ;  /* 0x00000000040079b9 */ /* 0x0003e20008040000 */
[----:B------:R-:W-:Y:S01]  /*0250*/  UPLOP3.LUT UP4, UPT, UPT, UPT, UPT, 0x40, 0x4 ;  /* 0x000000000004789c */ /* 0x000fe20003f8e870 */
[----:B-1----:R-:W-:Y:S10]  /*0260*/  BRA `(.L_x_1) ;  /* 0x0000000000647947 */ /* 0x002ff40003800000 */
.L_x_0:
[----:B------:R-:W-:Y:S01]  /*0270*/  ISETP.NE.AND P0, PT, R121, RZ, PT ;  /* 0x000000ff7900720c */ /* 0x000fe20003f05270 */
[----:B------:R-:W-:-:S12]  /*0280*/  UPLOP3.LUT UP4, UPT, UPT, UPT, UPT, 0x40, 0x4 ;  /* 0x000000000004789c */ /* 0x000fd80003f8e870 */
[----:B------:R-:W-:Y:S05]  /*0290*/  @P0 BRA `(.L_x_1) ;  /* 0x0000000000580947 */ /* 0x000fea0003800000 */
[----:B------:R-:W1:Y:S01]  /*02a0*/  S2UR UR5, SR_CgaCtaId ;  /* 0x00000000000579c3 */ /* 0x000e620000008800 */
[----:B------:R-:W-:Y:S01]  /*02b0*/  UMOV UR6, 0x400 ;  /* 0x0000040000067882 */ /* 0x000fe20000000000 */
[----:B------:R-:W-:Y:S01]  /*02c0*/  UMOV UR4, 0x1 ;  /* 0x0000000100047882 */ /* 0x000fe20000000000 */
[----:B------:R-:W-:Y:S02]  /*02d0*/  UPLOP3.LUT UP4, UPT, UPT, UPT, UPT, 0x80, 0x8 ;  /* 0x000000000008789c */ /* 0x000fe40003f8f070 */
[----:B-1----:R-:W-:Y:S02]  /*02e0*/  ULEA UR5, UR5, UR6, 0x18 ;  /* 0x0000000605057291 */ /* 0x002fe4000f8ec0ff */
[----:B------:R-:W-:-:S04]  /*02f0*/  UIADD3 UR6, UPT, UPT, -UR4, 0x100000, URZ ;  /* 0x0010000004067890 */ /* 0x000fc8000fffe1ff */
[----:B------:R-:W-:Y:S02]  /*0300*/  USHF.L.U32 UR7, UR6, 0xb, URZ ;  /* 0x0000000b06077899 */ /* 0x000fe400080006ff */
[----:B------:R-:W-:Y:S01]  /*0310*/  USHF.L.U32 UR6, UR6, 0x1, URZ ;  /* 0x0000000106067899 */ /* 0x000fe200080006ff */
[----:B------:R-:W1:Y:S11]  /*0320*/  FENCE.VIEW.ASYNC.S ;  /* 0x00000000000073c6 */ /* 0x000e760000000000 */
[----:B-1----:R1:W2:Y:S01]  /*0330*/  SYNCS.EXCH.64 URZ, [UR5], UR6 ;  /* 0x0000000605ff75b2 */ /* 0x0022a20008000100 */
[----:B------:R1:W3:Y:S01]  /*0340*/  SYNCS.EXCH.64 URZ, [UR5+0x8], UR6 ;  /* 0x0000080605ff75b2 */ /* 0x0002e20008000100 */
[----:B------:R1:W4:Y:S01]  /*0350*/  SYNCS.EXCH.64 URZ, [UR5+0x10], UR6 ;  /* 0x0000100605ff75b2 */ /* 0x0003220008000100 */
[----:B------:R1:W1:Y:S01]  /*0360*/  SYNCS.EXCH.64 URZ, [UR5+0x18], UR6 ;  /* 0x0000180605ff75b2 */ /* 0x0002620008000100 */
        /* <DEDUP_REMOVED lines=8> */
[----:B------:R-:W-:Y:S01]  /*03f0*/  NOP ;  /* 0x0000000000007918 */ /* 0x000fe20000000000 */
.L_x_1:
[----:B------:R-:W-:Y:S01]  /*0400*/  NOP ;  /* 0x0000000000007918 */ /* 0x000fe20000000000 */
[----:B-1234-:R-:W-:Y:S06]  /*0410*/  BAR.SYNC.DEFER_BLOCKING 0x0 ;  /* 0x0000000000007b1d */ /* 0x01efec0000010000 */
[----:B------:R-:W-:Y:S05]  /*0420*/  BRA.U !UP4, `(.L_x_2) ;  /* 0x000000010c447547 */ /* 0x000fea000b800000 */
[----:B------:R-:W1:Y:S01]  /*0430*/  S2UR UR6, SR_CgaCtaId ;  /* 0x00000000000679c3 */ /* 0x000e620000008800 */
[----:B------:R-:W-:Y:S01]  /*0440*/  UMOV UR7, 0x400 ;  /* 0x0000040000077882 */ /* 0x000fe20000000000 */
[----:B------:R-:W-:Y:S01]  /*0450*/  UMOV UR5, 0x1 ;  /* 0x0000000100057882 */ /* 0x000fe20000000000 */
[----:B------:R-:W-:Y:S01]  /*0460*/  UMOV UR4, 0x4 ;  /* 0x0000000400047882 */ /* 0x000fe20000000000 */
[----:B------:R-:W-:-:S04]  /*0470*/  UIADD3 UR8, UPT, UPT, -UR5, 0x100000, URZ ;  /* 0x0010000005087890 */ /* 0x000fc8000fffe1ff */
[----:B------:R-:W-:Y:S02]  /*0480*/  USHF.L.U32 UR9, UR8, 0xb, URZ ;  /* 0x0000000b08097899 */ /* 0x000fe400080006ff */
[----:B------:R-:W-:Y:S02]  /*0490*/  USHF.L.U32 UR8, UR8, 0x1, URZ ;  /* 0x0000000108087899 */ /* 0x000fe400080006ff */
[----:B------:R-:W-:-:S04]  /*04a0*/  UIADD3 UR4, UPT, UPT, -UR4, 0x100000, URZ ;  /* 0x0010000004047890 */ /* 0x000fc8000fffe1ff */
[----:B------:R-:W-:Y:S02]  /*04b0*/  USHF.L.U32 UR5, UR4, 0xb, URZ ;  /* 0x0000000b04057899 */ /* 0x000fe400080006ff */
[----:B------:R-:W-:Y:S02]  /*04c0*/  USHF.L.U32 UR4, UR4, 0x1, URZ ;  /* 0x0000000104047899 */ /* 0x000fe400080006ff */
[----:B-1----:R-:W-:Y:S01]  /*04d0*/  ULEA UR6, UR6, UR7, 0x18 ;  /* 0x0000000706067291 */ /* 0x002fe2000f8ec0ff */
[----:B------:R-:W1:Y:S11]  /*04e0*/  FENCE.VIEW.ASYNC.S ;  /* 0x00000000000073c6 */ /* 0x000e760000000000 */
[----:B-1----:R1:W2:Y:S01]  /*04f0*/  SYNCS.EXCH.64 URZ, [UR6+0x60], UR8 ;  /* 0x0000600806ff75b2 */ /* 0x0022a20008000100 */
[----:B------:R1:W3:Y:S01]  /*0500*/  SYNCS.EXCH.64 URZ, [UR6+0x68], UR8 ;  /* 0x0000680806ff75b2 */ /* 0x0002e20008000100 */
[----:B------:R1:W4:Y:S01]  /*0510*/  SYNCS.EXCH.64 URZ, [UR6+0x70], UR4 ;  /* 0x0000700406ff75b2 */ /* 0x0003220008000100 */
[----:B------:R1:W1:Y:S01]  /*0520*/  SYNCS.EXCH.64 URZ, [UR6+0x78], UR4 ;  /* 0x0000780406ff75b2 */ /* 0x0002620008000100 */
[----:B------:R-:W-:Y:S01]  /*0530*/  NOP ;  /* 0x0000000000007918 */ /* 0x000fe20000000000 */
.L_x_2:
        /* <DEDUP_REMOVED lines=20> */
.L_x_3:
[----:B------:R-:W-:Y:S01]  /*0680*/  NOP ;  /* 0x0000000000007918 */ /* 0x000fe20000000000 */
[----:B-1234-:R-:W-:Y:S08]  /*0690*/  BAR.SYNC.DEFER_BLOCKING 0x0 ;  /* 0x0000000000007b1d */ /* 0x01eff00000010000 */
[----:B------:R-:W-:Y:S01]  /*06a0*/  BAR.SYNC.DEFER_BLOCKING 0x1, 0xe0 ;  /* 0x0043800000007b1d */ /* 0x000fe20000010000 */
[----:B------:R-:W-:-:S05]  /*06b0*/  ISETP.NE.AND P0, PT, R121, 0x6, PT ;  /* 0x000000067900780c */ /* 0x000fca0003f05270 */
[----:B------:R-:W1:Y:S08]  /*06c0*/  LDCU.64 UR14, c[0x0][0x358] ;  /* 0x00006b00ff0e77ac */ /* 0x000e700008000a00 */
[----:B------:R-:W-:Y:S05]  /*06d0*/  @P0 BRA `(.L_x_4) ;  /* 0x0000000800880947 */ /* 0x000fea0003800000 */
[----:B------:R-:W-:Y:S01]  /*06e0*/  LOP3.LUT R0, R104, 0x1f, RZ, 0xc0, !PT ;  /* 0x0000001f68007812 */ /* 0x000fe200078ec0ff */
[----:B------:R-:W-:Y:S01]  /*06f0*/  IMAD.MOV.U32 R18, RZ, RZ, 0x7fffffff ;  /* 0x7fffffffff127424 */ /* 0x000fe200078e00ff */
[----:B------:R-:W2:Y:S01]  /*0700*/  S2UR UR9, SR_CTAID.Z ;  /* 0x00000000000979c3 */ /* 0x000ea20000002700 */
[----:B------:R-:W2:Y:S01]  /*0710*/  LDCU.64 UR6, c[0x0][0x760] ;  /* 0x0000ec00ff0677ac */ /* 0x000ea20008000a00 */
[C---:B------:R-:W-:Y:S01]  /*0720*/  ISETP.GT.U32.AND P0, PT, R0.reuse, 0x7, PT ;  /* 0x000000070000780c */ /* 0x040fe20003f04070 */
[----:B------:R-:W3:Y:S01]  /*0730*/  LDCU.U8 UR8, c[0x0][0x768] ;  /* 0x0000ed00ff0877ac */ /* 0x000ee20008000000 */
[----:B------:R-:W4:Y:S01]  /*0740*/  LDCU.U8 UR10, c[0x0][0x769] ;  /* 0x0000ed20ff0a77ac */ /* 0x000f220008000000 */
[----:B------:R-:W5:Y:S10]  /*0750*/  LDCU.U8 UR13, c[0x0][0x781] ;  /* 0x0000f020ff0d77ac */ /* 0x000f740008000000 */
[----:B------:R-:W1:Y:S01]  /*0760*/  @!P0 LDC.64 R2, c[0x0][0x748] ;  /* 0x0001d200ff028b82 */ /* 0x000e620000000a00 */
[----:B------:R-:W1:Y:S02]  /*0770*/  LDCU UR20, c[0x0][0x770] ;  /* 0x0000ee00ff1477ac */ /* 0x000e640008000800 */
[----:B-1----:R-:W-:-:S05]  /*0780*/  @!P0 IMAD.WIDE.U32 R2, R0, 0x4, R2 ;  /* 0x0000000400028825 */ /* 0x002fca00078e0002 */
[----:B------:R-:W5:Y:S01]  /*0790*/  @!P0 LDG.E R18, desc[UR14][R2.64] ;  /* 0x0000000e02128981 */ /* 0x000f62000c1e1900 */
[----:B--2---:R-:W-:Y:S01]  /*07a0*/  UIMAD.WIDE.U32 UR4, UR9, UR7, URZ ;  /* 0x00000007090472a5 */ /* 0x004fe2000f8e00ff */
[----:B------:R-:W-:Y:S01]  /*07b0*/  HFMA2 R0, -RZ, RZ, 0, 5.9604644775390625e-08 ;  /* 0x00000001ff007431 */ /* 0x000fe200000001ff */
[----:B------:R-:W-:Y:S01]  /*07c0*/  UISETP.GT.U32.AND UP0, UPT, UR9, 0x3ff, UPT ;  /* 0x000003ff0900788c */ /* 0x000fe2000bf04070 */
[----:B------:R-:W-:-:S04]  /*07d0*/  IMAD.MOV.U32 R10, RZ, RZ, RZ ;  /* 0x000000ffff0a7224 */ /* 0x000fc800078e00ff */
[----:B------:R-:W-:Y:S02]  /*07e0*/  UMOV UR11, UR5 ;  /* 0x00000005000b7c82 */ /* 0x000fe40008000000 */
[----:B------:R-:W-:Y:S02]  /*07f0*/  UIADD3 UR7, UPT, UPT, -UR11, UR9, URZ ;  /* 0x000000090b077290 */ /* 0x000fe4000fffe1ff */
[----:B------:R-:W1:Y:S02]  /*0800*/  LDCU.64 UR4, c[0x0][0x778] ;  /* 0x0000ef00ff0477ac */ /* 0x000e640008000a00 */
[----:B---3--:R-:W-:-:S04]  /*0810*/  USHF.R.U32.HI UR7, URZ, UR8, UR7 ;  /* 0x00000008ff077299 */ /* 0x008fc80008011607 */
[----:B------:R-:W-:-:S04]  /*0820*/  UIADD3 UR11, UPT, UPT, UR11, UR7, URZ ;  /* 0x000000070b0b7290 */ /* 0x000fc8000fffe0ff */
[----:B----4-:R-:W-:-:S03]  /*0830*/  USHF.R.U32.HI UR11, URZ, UR10, UR11 ;  /* 0x0000000aff0b7299 */ /* 0x010fc6000801160b */
[----:B------:R-:W2:Y:S01]  /*0840*/  LDCU.U8 UR7, c[0x0][0x780] ;  /* 0x0000f000ff0777ac */ /* 0x000ea20008000000 */
[----:B------:R-:W-:-:S04]  /*0850*/  UIADD3 UR11, UPT, UPT, -UR11, URZ, URZ ;  /* 0x000000ff0b0b7290 */ /* 0x000fc8000fffe1ff */
[----:B------:R-:W-:-:S04]  /*0860*/  UIMAD UR6, UR11, UR6, UR9 ;  /* 0x000000060b0672a4 */ /* 0x000fc8000f8e0209 */
[----:B-1----:R-:W-:-:S07]  /*0870*/  UIMAD.WIDE.U32 UR16, UR6, UR5, URZ ;  /* 0x00000005061072a5 */ /* 0x002fce000f8e00ff */
[----:B------:R-:W-:Y:S02]  /*0880*/  UMOV UR5, UR17 ;  /* 0x0000001100057c82 */ /* 0x000fe40008000000 */
[----:B------:R-:W-:Y:S02]  /*0890*/  UIADD3 UR18, UPT, UPT, UR6, -UR5, URZ ;  /* 0x8000000506127290 */ /* 0x000fe4000fffe0ff */
[----:B------:R-:W1:Y:S02]  /*08a0*/  LDCU.U8 UR17, c[0x0][0x774] ;  /* 0x0000ee80ff1177ac */ /* 0x000e640008000000 */
[----:B--2---:R-:W-:Y:S01]  /*08b0*/  USHF.R.U32.HI UR18, URZ, UR7, UR18 ;  /* 0x00000007ff127299 */ /* 0x004fe20008011612 */
[----:B------:R-:W2:Y:S03]  /*08c0*/  LDCU.U8 UR16, c[0x0][0x775] ;  /* 0x0000eea0ff1077ac */ /* 0x000ea60008000000 */
[----:B------:R-:W-:Y:S01]  /*08d0*/  UIADD3 UR18, UPT, UPT, UR5, UR18, URZ ;  /* 0x0000001205127290 */ /* 0x000fe2000fffe0ff */
[----:B------:R-:W3:Y:S03]  /*08e0*/  LDCU UR5, c[0x0][0x76c] ;  /* 0x0000ed80ff0577ac */ /* 0x000ee60008000800 */
[----:B-----5:R-:W-:-:S04]  /*08f0*/  USHF.R.U32.HI UR18, URZ, UR13, UR18 ;  /* 0x0000000dff127299 */ /* 0x020fc80008011612 */
[----:B------:R-:W-:Y:S02]  /*0900*/  UIMAD.WIDE.U32 UR20, UR18, UR20, URZ ;  /* 0x00000014121472a5 */ /* 0x000fe4000f8e00ff */
[----:B------:R-:W-:-:S04]  /*0910*/  UIADD3 UR12, UPT, UPT, -UR18, URZ, URZ ;  /* 0x000000ff120c7290 */ /* 0x000fc8000fffe1ff */
[----:B------:R-:W-:Y:S01]  /*0920*/  UIMAD UR4, UR12, UR4, UR6 ;  /* 0x000000040c0472a4 */ /* 0x000fe2000f8e0206 */
[----:B------:R-:W-:Y:S02]  /*0930*/  UMOV UR19, UR21 ;  /* 0x0000001500137c82 */ /* 0x000fe40008000000 */
[----:B------:R-:W-:-:S03]  /*0940*/  UIADD3 UR11, UPT, UPT, UR18, -UR19, URZ ;  /* 0x80000013120b7290 */ /* 0x000fc6000fffe0ff */
[----:B------:R-:W-:Y:S01]  /*0950*/  MOV R5, UR4 ;  /* 0x0000000400057c02 */ /* 0x000fe20008000f00 */
[----:B-1----:R-:W-:-:S04]  /*0960*/  USHF.R.U32.HI UR11, URZ, UR17, UR11 ;  /* 0x00000011ff0b7299 */ /* 0x002fc8000801160b */
[----:B------:R-:W-:-:S04]  /*0970*/  UIADD3 UR11, UPT, UPT, UR19, UR11, URZ ;  /* 0x0000000b130b7290 */ /* 0x000fc8000fffe0ff */
[----:B--2---:R-:W-:-:S04]  /*0980*/  USHF.R.U32.HI UR11, URZ, UR16, UR11 ;  /* 0x00000010ff0b7299 */ /* 0x004fc8000801160b */
[----:B------:R-:W-:-:S04]  /*0990*/  UIADD3 UR11, UPT, UPT, -UR11, URZ, URZ ;  /* 0x000000ff0b0b7290 */ /* 0x000fc8000fffe1ff */
[----:B---3--:R-:W-:-:S06]  /*09a0*/  UIMAD UR5, UR11, UR5, UR18 ;  /* 0x000000050b0572a4 */ /* 0x008fcc000f8e0212 */
[----:B------:R-:W-:Y:S01]  /*09b0*/  IMAD.U32 R4, RZ, RZ, UR5 ;  /* 0x00000005ff047e24 */ /* 0x000fe2000f8e00ff */
[----:B------:R1:W2:Y:S01]  /*09c0*/  SHFL.IDX PT, R2, R18, 0x7, 0x1f ;  /* 0x00e01f0012027f89 */ /* 0x0002a200000e0000 */
[----:B------:R-:W-:Y:S05]  /*09d0*/  BRA.U UP0, `(.L_x_5) ;  /* 0x0000000500547547 */ /* 0x000fea000b800000 */
[----:B--2---:R-:W-:Y:S01]  /*09e0*/  SHF.R.S32.HI R17, RZ, 0x1f, R2 ;  /* 0x0000001fff117819 */ /* 0x004fe20000011402 */
[----:B------:R-:W2:Y:S01]  /*09f0*/  LDC R0, c[0x0][0x374] ;  /* 0x0000dd00ff007b82 */ /* 0x000ea20000000800 */
[----:B------:R-:W-:Y:S01]  /*0a00*/  IMAD.U32 R19, RZ, RZ, UR9 ;  /* 0x00000009ff137e24 */ /* 0x000fe2000f8e00ff */
[----:B------:R-:W-:Y:S01]  /*0a10*/  MOV R10, RZ ;  /* 0x000000ff000a7202 */ /* 0x000fe20000000f00 */
[----:B------:R-:W-:Y:S01]  /*0a20*/  IMAD.MOV.U32 R6, RZ, RZ, -0x1 ;  /* 0xffffffffff067424 */ /* 0x000fe200078e00ff */
[----:B------:R-:W-:Y:S02]  /*0a30*/  LEA.HI R17, R17, R2, RZ, 0x7 ;  /* 0x0000000211117211 */ /* 0x000fe400078f38ff */
[----:B------:R-:W-:Y:S02]  /*0a40*/  MOV R15, RZ ;  /* 0x000000ff000f7202 */ /* 0x000fe40000000f00 */
[----:B------:R-:W2:Y:S01]  /*0a50*/  LDC R7, c[0x0][0x370] ;  /* 0x0000dc00ff077b82 */ /* 0x000ea20000000800 */
[----:B------:R-:W-:-:S04]  /*0a60*/  LOP3.LUT R3, R17, 0xffffff80, RZ, 0xc0, !PT ;  /* 0xffffff8011037812 */ /* 0x000fc800078ec0ff */
[----:B------:R-:W-:-:S03]  /*0a70*/  ISETP.NE.AND P0, PT, R2, R3, PT ;  /* 0x000000030200720c */ /* 0x000fc60003f05270 */
[----:B------:R-:W3:Y:S01]  /*0a80*/  LDC R16, c[0x0][0x378] ;  /* 0x0000de00ff107b82 */ /* 0x000ee20000000800 */
[----:B------:R-:W-:-:S07]  /*0a90*/  ISETP.LT.AND P0, PT, R2, RZ, P0 ;  /* 0x000000ff0200720c */ /* 0x000fce0000701270 */
[----:B------:R-:W4:Y:S08]  /*0aa0*/  LDC R12, c[0x0][0x770] ;  /* 0x0001dc00ff0c7b82 */ /* 0x000f300000000800 */
[----:B------:R-:W1:Y:S01]  /*0ab0*/  LDC R11, c[0x0][0x76c] ;  /* 0x0001db00ff0b7b82 */ /* 0x000e620000000800 */
[----:B--2---:R-:W-:Y:S01]  /*0ac0*/  IMAD R7, R0, R7, RZ ;  /* 0x0000000700077224 */ /* 0x004fe200078e02ff */
[----:B------:R-:W-:-:S02]  /*0ad0*/  SHF.R.S32.HI R0, RZ, 0x7, R17 ;  /* 0x00000007ff007819 */ /* 0x000fc40000011411 */
[----:B------:R-:W-:-:S03]  /*0ae0*/  LEA.HI.SX32 R17, R17, 0xffffffff, 0x19 ;  /* 0xffffffff11117811 */ /* 0x000fc600078fcaff */
[----:B------:R-:W-:Y:S01]  /*0af0*/  @!P0 IMAD.MOV R17, RZ, RZ, R0 ;  /* 0x000000ffff118224 */ /* 0x000fe200078e0200 */
[----:B------:R-:W2:Y:S01]  /*0b00*/  LDC.64 R8, c[0x0][0x760] ;  /* 0x0001d800ff087b82 */ /* 0x000ea20000000a00 */
[----:B---3--:R-:W-:Y:S02]  /*0b10*/  IMAD R16, R7, R16, RZ ;  /* 0x0000001007107224 */ /* 0x008fe400078e02ff */
[----:B------:R-:W-:-:S05]  /*0b20*/  IMAD.MOV.U32 R0, RZ, RZ, 0x1 ;  /* 0x00000001ff007424 */ /* 0x000fca00078e00ff */
[----:B------:R-:W3:Y:S02]  /*0b30*/  LDC.64 R2, c[0x0][0x778] ;  /* 0x0001de00ff027b82 */ /* 0x000ee40000000a00 */
.L_x_10:
[----:B------:R-:W-:-:S13]  /*0b40*/  ISETP.GE.AND P0, PT, R4, R17, PT ;  /* 0x000000110400720c */ /* 0x000fda0003f06270 */
[----:B------:R-:W-:Y:S05]  /*0b50*/  @P0 BRA `(.L_x_6) ;  /* 0x0000000000940947 */ /* 0x000fea0003800000 */
[----:B------:R-:W-:-:S04]  /*0b60*/  SHF.L.U32 R7, R4, 0x7, RZ ;  /* 0x0000000704077819 */ /* 0x000fc800000006ff */
[----:B------:R-:W-:-:S13]  /*0b70*/  ISETP.GE.AND P0, PT, R7, R15, PT ;  /* 0x0000000f0700720c */ /* 0x000fda0003f06270 */
[----:B------:R-:W-:Y:S05]  /*0b80*/  @!P0 BRA `(.L_x_7) ;  /* 0x0000000000388947 */ /* 0x000fea0003800000 */
[----:B------:R-:W-:Y:S01]  /*0b90*/  VIADD R13, R6, 0x1 ;  /* 0x00000001060d7836 */ /* 0x000fe20000000000 */
[----:B------:R-:W-:-:S04]  /*0ba0*/  MOV R6, 0xffffffff ;  /* 0xffffffff00067802 */ /* 0x000fc80000000f00 */
[----:B------:R-:W-:-:S13]  /*0bb0*/  ISETP.GT.U32.AND P0, PT, R13, 0x1f, PT ;  /* 0x0000001f0d00780c */ /* 0x000fda0003f04070 */
[----:B------:R-:W-:Y:S05]  /*0bc0*/  @P0 BRA `(.L_x_8) ;  /* 0x0000000000240947 */ /* 0x000fea0003800000 */
[----:B------:R-:W-:Y:S01]  /*0bd0*/  ISETP.GT.AND P0, PT, R18, R7, PT ;  /* 0x000000071200720c */ /* 0x000fe20003f04270 */
[----:B------:R-:W-:-:S05]  /*0be0*/  IMAD.MOV.U32 R6, RZ, RZ, -0x1 ;  /* 0xffffffffff067424 */ /* 0x000fca00078e00ff */
[----:B------:R-:W-:-:S07]  /*0bf0*/  SHF.L.U32 R6, R6, R13, RZ ;  /* 0x0000000d06067219 */ /* 0x000fce00000006ff */
[----:B------:R-:W-:-:S04]  /*0c00*/  VOTE.ANY R7, PT, P0 ;  /* 0x0000000000077806 */ /* 0x000fc800000e0100 */
[----:B------:R-:W-:-:S05]  /*0c10*/  LOP3.LUT P0, R7, R7, RZ, R6, 0xa0, !PT ;  /* 0x000000ff07077212 */ /* 0x000fca000780a006 */
[----:B------:R-:W-:-:S05]  /*0c20*/  VIADD R6, R7, 0xffffffff ;  /* 0xffffffff07067836 */ /* 0x000fca0000000000 */
[----:B------:R-:W-:-:S04]  /*0c30*/  LOP3.LUT R7, R7, R6, RZ, 0xc, !PT ;  /* 0x0000000607077212 */ /* 0x000fc800078e0cff */
[----:B------:R-:W5:Y:S02]  /*0c40*/  POPC R6, R7 ;  /* 0x0000000700067309 */ /* 0x000f640000000000 */
[----:B-----5:R-:W-:-:S07]  /*0c50*/  SEL R6, R6, 0xffffffff, P0 ;  /* 0xffffffff06067807 */ /* 0x020fce0000000000 */
.L_x_8:
[----:B------:R4:W3:Y:S02]  /*0c60*/  SHFL.IDX PT, R15, R18, R6, 0x1f ;  /* 0x00001f06120f7589 */ /* 0x0008e400000e0000 */
.L_x_7:
[----:B------:R-:W5:Y:S01]  /*0c70*/  S2R R13, SR_CgaCtaId ;  /* 0x00000000000d7919 */ /* 0x000f620000008800 */
[----:B------:R-:W-:Y:S01]  /*0c80*/  MOV R14, 0x400 ;  /* 0x00000400000e7802 */ /* 0x000fe20000000f00 */
[----:B------:R-:W-:-:S03]  /*0c90*/  IMAD.U32 R21, R0, -0x80000000, RZ ;  /* 0x8000000000157824 */ /* 0x000fc600078e00ff */
[----:B-----5:R-:W-:-:S05]  /*0ca0*/  LEA R13, R13, R14, 0x18 ;  /* 0x0000000e0d0d7211 */ /* 0x020fca00078ec0ff */
[----:B------:R-:W-:-:S04]  /*0cb0*/  IMAD R14, R10, 0x8, R13 ;  /* 0x000000080a0e7824 */ /* 0x000fc800078e020d */
[----:B------:R-:W5:Y:S02]  /*0cc0*/  SYNCS.PHASECHK.TRANS64.TRYWAIT P0, [R14+URZ+0x90], R21 ;  /* 0x000090150e0075a7 */ /* 0x000f6400080011ff */
[----:B-----5:R-:W-:Y:S05]  /*0cd0*/  @!P0 BRA `(.L_x_9) ;  /* 0x0000003800c08947 */ /* 0x020fea0003800000 */
.L_x_57:
[----:B------:R-:W-:Y:S01]  /*0ce0*/  ELECT P0, URZ, PT ;  /* 0x0000000000ff782f */ /* 0x000fe20003800000 */
[----:B------:R-:W-:-:S12]  /*0cf0*/  IMAD.MOV.U32 R7, RZ, RZ, 0x1 ;  /* 0x00000001ff077424 */ /* 0x000fd800078e00ff */
[C---:B------:R-:W-:Y:S02]  /*0d00*/  @P0 IMAD R13, R10.reuse, 0x10, R13 ;  /* 0x000000100a0d0824 */ /* 0x040fe400078e020d */
[----:B------:R-:W-:-:S03]  /*0d10*/  VIADD R10, R10, 0x1 ;  /* 0x000000010a0a7836 */ /* 0x000fc60000000000 */
[----:B------:R4:W-:Y:S02]  /*0d20*/  @P0 STS.128 [R13+0x37c10], R4 ;  /* 0x037c10040d000388 */ /* 0x0009e40000000c00 */
[----:B------:R-:W-:Y:S01]  /*0d30*/  ISETP.NE.AND P0, PT, R10, 0x2, PT ;  /* 0x000000020a00780c */ /* 0x000fe20003f05270 */
[----:B------:R5:W-:Y:S06]  /*0d40*/  MEMBAR.ALL.CTA ;  /* 0x0000000000007992 */ /* 0x000bec0000008000 */
[----:B-----5:R-:W5:Y:S01]  /*0d50*/  FENCE.VIEW.ASYNC.S ;  /* 0x00000000000073c6 */ /* 0x020f620000000000 */
[----:B----4-:R-:W-:-:S02]  /*0d60*/  SEL R21, RZ, 0x1, P0 ;  /* 0x00000001ff157807 */ /* 0x010fc40000000000 */
[----:B------:R-:W-:Y:S02]  /*0d70*/  SEL R10, R10, RZ, P0 ;  /* 0x000000ff0a0a7207 */ /* 0x000fe40000000000 */
[----:B------:R-:W-:Y:S01]  /*0d80*/  LOP3.LUT R0, R0, R21, RZ, 0x3c, !PT ;  /* 0x0000001500007212 */ /* 0x000fe200078e3cff */
[----:B-----5:R-:W-:Y:S06]  /*0d90*/  BAR.SYNC.DEFER_BLOCKING 0x4, 0x20 ;  /* 0x0100800000007b1d */ /* 0x020fec0000010000 */
[----:B------:R4:W-:Y:S02]  /*0da0*/  SYNCS.ARRIVE.TRANS64.ART0 RZ, [R14+URZ+0x80], R7 ;  /* 0x000080070eff79a7 */ /* 0x0009e400085000ff */
.L_x_6:
[----:B------:R-:W-:-:S04]  /*0db0*/  IMAD.IADD R19, R16, 0x1, R19 ;  /* 0x0000000110137824 */ /* 0x000fc800078e0213 */
[C---:B--2---:R-:W-:Y:S01]  /*0dc0*/  IMAD.HI.U32 R5, R19.reuse, R9, RZ ;  /* 0x0000000913057227 */ /* 0x044fe200078e00ff */
[----:B------:R-:W-:-:S03]  /*0dd0*/  ISETP.GE.AND P0, PT, R19, 0x400, PT ;  /* 0x000004001300780c */ /* 0x000fc60003f06270 */
[----:B------:R-:W-:-:S05]  /*0de0*/  IMAD.IADD R4, R19, 0x1, -R5 ;  /* 0x0000000113047824 */ /* 0x000fca00078e0a05 */
[----:B------:R-:W-:-:S04]  /*0df0*/  SHF.R.U32.HI R4, RZ, UR8, R4 ;  /* 0x00000008ff047c19 */ /* 0x000fc80008011604 */
[----:B------:R-:W-:-:S04]  /*0e00*/  IADD3 R4, PT, PT, R5, R4, RZ ;  /* 0x0000000405047210 */ /* 0x000fc80007ffe0ff */
[----:B----4-:R-:W-:-:S05]  /*0e10*/  SHF.R.U32.HI R14, RZ, UR10, R4 ;  /* 0x0000000aff0e7c19 */ /* 0x010fca0008011604 */
[----:B------:R-:W-:-:S04]  /*0e20*/  IMAD.MOV R14, RZ, RZ, -R14 ;  /* 0x000000ffff0e7224 */ /* 0x000fc800078e0a0e */
[----:B------:R-:W-:-:S04]  /*0e30*/  IMAD R14, R8, R14, R19 ;  /* 0x0000000e080e7224 */ /* 0x000fc800078e0213 */
[----:B---3--:R-:W-:-:S05]  /*0e40*/  IMAD.HI.U32 R5, R14, R3, RZ ;  /* 0x000000030e057227 */ /* 0x008fca00078e00ff */
[----:B------:R-:W-:-:S04]  /*0e50*/  IADD3 R4, PT, PT, R14, -R5, RZ ;  /* 0x800000050e047210 */ /* 0x000fc80007ffe0ff */
[----:B------:R-:W-:-:S05]  /*0e60*/  SHF.R.U32.HI R4, RZ, UR7, R4 ;  /* 0x00000007ff047c19 */ /* 0x000fca0008011604 */
[----:B------:R-:W-:-:S05]  /*0e70*/  IMAD.IADD R4, R5, 0x1, R4 ;  /* 0x0000000105047824 */ /* 0x000fca00078e0204 */
[----:B------:R-:W-:-:S05]  /*0e80*/  SHF.R.U32.HI R7, RZ, UR13, R4 ;  /* 0x0000000dff077c19 */ /* 0x000fca0008011604 */
[----:B------:R-:W-:-:S05]  /*0e90*/  IMAD.HI.U32 R5, R7, R12, RZ ;  /* 0x0000000c07057227 */ /* 0x000fca00078e00ff */
[----:B------:R-:W-:-:S04]  /*0ea0*/  IADD3 R4, PT, PT, R7, -R5, RZ ;  /* 0x8000000507047210 */ /* 0x000fc80007ffe0ff */
[----:B------:R-:W-:-:S05]  /*0eb0*/  SHF.R.U32.HI R4, RZ, UR17, R4 ;  /* 0x00000011ff047c19 */ /* 0x000fca0008011604 */
[----:B------:R-:W-:Y:S01]  /*0ec0*/  IMAD.IADD R4, R5, 0x1, R4 ;  /* 0x0000000105047824 */ /* 0x000fe200078e0204 */
[----:B------:R-:W-:-:S04]  /*0ed0*/  IADD3 R5, PT, PT, -R7, RZ, RZ ;  /* 0x000000ff07057210 */ /* 0x000fc80007ffe1ff */
[----:B------:R-:W-:Y:S01]  /*0ee0*/  SHF.R.U32.HI R4, RZ, UR16, R4 ;  /* 0x00000010ff047c19 */ /* 0x000fe20008011604 */
[----:B------:R-:W-:-:S03]  /*0ef0*/  IMAD R5, R2, R5, R14 ;  /* 0x0000000502057224 */ /* 0x000fc600078e020e */
[----:B------:R-:W-:-:S05]  /*0f00*/  IADD3 R4, PT, PT, -R4, RZ, RZ ;  /* 0x000000ff04047210 */ /* 0x000fca0007ffe1ff */
[----:B-1----:R-:W-:Y:S01]  /*0f10*/  IMAD R4, R11, R4, R7 ;  /* 0x000000040b047224 */ /* 0x002fe200078e0207 */
[----:B------:R-:W-:Y:S06]  /*0f20*/  @!P0 BRA `(.L_x_10) ;  /* 0xfffffffc00048947 */ /* 0x000fec000383ffff */
.L_x_5:
[----:B------:R-:W3:Y:S01]  /*0f30*/  S2R R3, SR_CgaCtaId ;  /* 0x0000000000037919 */ /* 0x000ee20000008800 */
[----:B--2---:R-:W-:Y:S01]  /*0f40*/  MOV R2, 0x400 ;  /* 0x0000040000027802 */ /* 0x004fe20000000f00 */
[----:B------:R-:W-:Y:S01]  /*0f50*/  IMAD.U32 R6, R0, -0x80000000, RZ ;  /* 0x8000000000067824 */ /* 0x000fe200078e00ff */
[C---:B------:R-:W-:Y:S01]  /*0f60*/  ISETP.NE.AND P0, PT, R10.reuse, 0x1, PT ;  /* 0x000000010a00780c */ /* 0x040fe20003f05270 */
[----:B------:R-:W-:-:S05]  /*0f70*/  VIADD R8, R10, 0x2 ;  /* 0x000000020a087836 */ /* 0x000fca0000000000 */
[----:B------:R-:W-:Y:S02]  /*0f80*/  SEL R8, R8, 0x1, P0 ;  /* 0x0000000108087807 */ /* 0x000fe40000000000 */
[----:B---3--:R-:W-:-:S05]  /*0f90*/  LEA R3, R3, R2, 0x18 ;  /* 0x0000000203037211 */ /* 0x008fca00078ec0ff */
[----:B------:R-:W-:-:S04]  /*0fa0*/  IMAD R2, R10, 0x8, R3 ;  /* 0x000000080a027824 */ /* 0x000fc800078e0203 */
[----:B------:R-:W2:Y:S02]  /*0fb0*/  SYNCS.PHASECHK.TRANS64.TRYWAIT P1, [R2+URZ+0x90], R6 ;  /* 0x00009006020075a7 */ /* 0x000ea400080211ff */
[----:B--2---:R-:W-:Y:S05]  /*0fc0*/  @!P1 BRA `(.L_x_11) ;  /* 0x00000038001c9947 */ /* 0x004fea0003800000 */
.L_x_59:
[----:B------:R-:W-:Y:S02]  /*0fd0*/  ELECT P2, URZ, PT ;  /* 0x0000000000ff782f */ /* 0x000fe40003840000 */
[----:B------:R-:W-:Y:S01]  /*0fe0*/  ISETP.NE.AND P0, PT, R8, 0x2, PT ;  /* 0x000000020800780c */ /* 0x000fe20003f05270 */
[----:B--2---:R-:W-:-:S03]  /*0ff0*/  IMAD.MOV.U32 R7, RZ, RZ, RZ ;  /* 0x000000ffff077224 */ /* 0x004fc600078e00ff */
[----:B------:R-:W-:Y:S02]  /*1000*/  ISETP.EQ.XOR P1, PT, R10, 0x1, !P0 ;  /* 0x000000010a00780c */ /* 0x000fe40004722a70 */
[----:B------:R-:W-:Y:S02]  /*1010*/  SEL R8, R8, RZ, P0 ;  /* 0x000000ff08087207 */ /* 0x000fe40000000000 */
[----:B------:R-:W-:-:S03]  /*1020*/  SEL R9, RZ, 0x1, !P1 ;  /* 0x00000001ff097807 */ /* 0x000fc60004800000 */
[--C-:B------:R-:W-:Y:S01]  /*1030*/  IMAD R8, R8, 0x8, R3.reuse ;  /* 0x0000000808087824 */ /* 0x100fe200078e0203 */
[----:B------:R-:W-:Y:S01]  /*1040*/  LOP3.LUT R9, R0, R9, RZ, 0x3c, !PT ;  /* 0x0000000900097212 */ /* 0x000fe200078e3cff */
[----:B------:R-:W-:Y:S02]  /*1050*/  @P2 IMAD R10, R10, 0x10, R3 ;  /* 0x000000100a0a2824 */ /* 0x000fe400078e0203 */
[----:B------:R-:W-:Y:S02]  /*1060*/  @P2 IMAD.MOV.U32 R6, RZ, RZ, -0x1 ;  /* 0xffffffffff062424 */ /* 0x000fe400078e00ff */
[----:B------:R-:W-:Y:S02]  /*1070*/  IMAD.MOV.U32 R3, RZ, RZ, 0x1 ;  /* 0x00000001ff037424 */ /* 0x000fe400078e00ff */
[----:B------:R-:W-:Y:S01]  /*1080*/  IMAD.U32 R12, R9, -0x80000000, RZ ;  /* 0x80000000090c7824 */ /* 0x000fe200078e00ff */
[----:B------:R2:W-:Y:S01]  /*1090*/  @P2 STS.128 [R10+0x37c10], R4 ;  /* 0x037c10040a002388 */ /* 0x0005e20000000c00 */
[----:B------:R3:W-:Y:S06]  /*10a0*/  MEMBAR.ALL.CTA ;  /* 0x0000000000007992 */ /* 0x0007ec0000008000 */
[----:B---3--:R-:W3:Y:S02]  /*10b0*/  FENCE.VIEW.ASYNC.S ;  /* 0x00000000000073c6 */ /* 0x008ee40000000000 */
[----:B---3--:R-:W-:Y:S06]  /*10c0*/  BAR.SYNC.DEFER_BLOCKING 0x4, 0x20 ;  /* 0x0100800000007b1d */ /* 0x008fec0000010000 */
[----:B------:R2:W-:Y:S01]  /*10d0*/  SYNCS.ARRIVE.TRANS64.ART0 RZ, [R2+URZ+0x80], R3 ;  /* 0x0000800302ff79a7 */ /* 0x0005e200085000ff */
[----:B------:R-:W3:Y:S02]  /*10e0*/  SYNCS.PHASECHK.TRANS64.TRYWAIT P0, [R8+URZ+0x90], R12 ;  /* 0x0000900c080075a7 */ /* 0x000ee400080011ff */
[----:B--23--:R-:W-:Y:S05]  /*10f0*/  @!P0 BRA `(.L_x_12) ;  /* 0x0000003400e88947 */ /* 0x00cfea0003800000 */
.L_x_4:
[----:B------:R-:W-:-:S13]  /*1100*/  ISETP.NE.AND P0, PT, R121, 0x5, PT ;  /* 0x000000057900780c */ /* 0x000fda0003f05270 */
[----:B------:R-:W-:Y:S05]  /*1110*/  @P0 BRA `(.L_x_13) ;  /* 0x0000000800080947 */ /* 0x000fea0003800000 */
[----:B------:R-:W3:Y:S01]  /*1120*/  S2UR UR23, SR_CgaCtaId ;  /* 0x00000000001779c3 */ /* 0x000ee20000008800 */
[----:B------:R-:W-:Y:S02]  /*1130*/  UMOV UR4, 0x400 ;  /* 0x0000040000047882 */ /* 0x000fe40000000000 */
[----:B---3--:R-:W-:-:S09]  /*1140*/  ULEA UR23, UR23, UR4, 0x18 ;  /* 0x0000000417177291 */ /* 0x008fd2000f8ec0ff */
[----:B------:R-:W3:Y:S02]  /*1150*/  SYNCS.PHASECHK.TRANS64.TRYWAIT P0, [UR23+0x80], RZ ;  /* 0x000080ffff0075a7 */ /* 0x000ee40008001117 */
[----:B---3--:R-:W-:Y:S05]  /*1160*/  @!P0 BRA `(.L_x_14) ;  /* 0x0000003400e48947 */ /* 0x008fea0003800000 */
.L_x_62:
[----:B------:R-:W4:Y:S01]  /*1170*/  LDS.128 R4, [UR23+0x37c10] ;  /* 0x037c1017ff047984 */ /* 0x000f220008000c00 */
[----:B---3--:R-:W-:Y:S01]  /*1180*/  HFMA2 R0, -RZ, RZ, 0, 5.9604644775390625e-08 ;  /* 0x00000001ff007431 */ /* 0x008fe200000001ff */
[----:B------:R-:W-:Y:S01]  /*1190*/  UMOV UR31, 0x1 ;  /* 0x00000001001f7882 */ /* 0x000fe20000000000 */
[----:B------:R-:W-:Y:S01]  /*11a0*/  UMOV UR30, URZ ;  /* 0x000000ff001e7c82 */ /* 0x000fe20008000000 */
[----:B------:R3:W-:Y:S06]  /*11b0*/  MEMBAR.ALL.CTA ;  /* 0x0000000000007992 */ /* 0x0007ec0000008000 */
[----:B---3--:R-:W3:Y:S02]  /*11c0*/  FENCE.VIEW.ASYNC.S ;  /* 0x00000000000073c6 */ /* 0x008ee40000000000 */
[----:B---3--:R3:W-:Y:S01]  /*11d0*/  SYNCS.ARRIVE.TRANS64.ART0 RZ, [UR23+0x90], R0 ;  /* 0x00009000ffff79a7 */ /* 0x0087e20008500017 */
[----:B----4-:R-:W-:-:S13]  /*11e0*/  ISETP.NE.AND P0, PT, R7, 0x1, PT ;  /* 0x000000010700780c */ /* 0x010fda0003f05270 */
[----:B---3--:R-:W-:Y:S05]  /*11f0*/  @P0 BRA `(.L_x_15) ;  /* 0x0000000400600947 */ /* 0x008fea0003800000 */
[----:B------:R-:W3:Y:S01]  /*1200*/  LDCU.64 UR4, c[0x0][0x348] ;  /* 0x00006900ff0477ac */ /* 0x000ee20008000a00 */
[----:B------:R-:W-:Y:S01]  /*1210*/  R2UR UR20, R4 ;  /* 0x00000000041472ca */ /* 0x000fe200000e0000 */
[----:B--2---:R-:W-:Y:S01]  /*1220*/  IMAD.MOV.U32 R8, RZ, RZ, 0x1 ;  /* 0x00000001ff087424 */ /* 0x004fe200078e00ff */
[----:B------:R-:W-:Y:S01]  /*1230*/  R2UR UR12, R5 ;  /* 0x00000000050c72ca */ /* 0x000fe200000e0000 */
[----:B------:R-:W-:Y:S01]  /*1240*/  IMAD.MOV.U32 R2, RZ, RZ, RZ ;  /* 0x000000ffff027224 */ /* 0x000fe200078e00ff */
[----:B------:R-:W-:Y:S01]  /*1250*/  R2UR UR28, R6 ;  /* 0x00000000061c72ca */ /* 0x000fe200000e0000 */
[----:B------:R-:W-:Y:S01]  /*1260*/  UMOV UR31, 0x1 ;  /* 0x00000001001f7882 */ /* 0x000fe20000000000 */
[----:B------:R-:W-:Y:S01]  /*1270*/  UMOV UR30, URZ ;  /* 0x000000ff001e7c82 */ /* 0x000fe20008000000 */
[----:B------:R-:W-:Y:S01]  /*1280*/  UMOV UR18, URZ ;  /* 0x000000ff00127c82 */ /* 0x000fe20008000000 */
[----:B------:R-:W-:Y:S01]  /*1290*/  UMOV UR10, URZ ;  /* 0x000000ff000a7c82 */ /* 0x000fe20008000000 */
[----:B---3--:R-:W-:-:S02]  /*12a0*/  UIADD3 UR38, UP3, UPT, UR4, 0x40, URZ ;  /* 0x0000004004267890 */ /* 0x008fc4000ff7e0ff */
[----:B------:R-:W-:Y:S02]  /*12b0*/  UIADD3 UR36, UP2, UPT, UR4, 0xc0, URZ ;  /* 0x000000c004247890 */ /* 0x000fe4000ff5e0ff */
[----:B------:R-:W-:Y:S02]  /*12c0*/  UIADD3 UR34, UP1, UPT, UR4, 0x140, URZ ;  /* 0x0000014004227890 */ /* 0x000fe4000ff3e0ff */
[----:B------:R-:W-:Y:S02]  /*12d0*/  UIADD3 UR32, UP0, UPT, UR4, 0x1c0, URZ ;  /* 0x000001c004207890 */ /* 0x000fe4000ff1e0ff */
[----:B------:R-:W-:Y:S02]  /*12e0*/  UIADD3.X UR39, UPT, UPT, URZ, UR5, URZ, UP3, !UPT ;  /* 0x00000005ff277290 */ /* 0x000fe40009ffe4ff */
[----:B------:R-:W-:Y:S02]  /*12f0*/  UIADD3.X UR37, UPT, UPT, URZ, UR5, URZ, UP2, !UPT ;  /* 0x00000005ff257290 */ /* 0x000fe400097fe4ff */
[----:B------:R-:W-:-:S02]  /*1300*/  UIADD3.X UR35, UPT, UPT, URZ, UR5, URZ, UP1, !UPT ;  /* 0x00000005ff237290 */ /* 0x000fc40008ffe4ff */
[----:B------:R-:W-:-:S12]  /*1310*/  UIADD3.X UR33, UPT, UPT, URZ, UR5, URZ, UP0, !UPT ;  /* 0x00000005ff217290 */ /* 0x000fd800087fe4ff */
.L_x_20:
[----:B------:R-:W-:Y:S01]  /*1320*/  USHF.L.U32 UR4, UR31, 0x1f, URZ ;  /* 0x0000001f1f047899 */ /* 0x000fe200080006ff */
[----:B------:R-:W-:Y:S01]  /*1330*/  HFMA2 R3, -RZ, RZ, 0, -0.0001220703125 ;  /* 0x00008800ff037431 */ /* 0x000fe200000001ff */
[----:B------:R-:W-:Y:S02]  /*1340*/  ULEA UR5, UR30, UR23, 0x3 ;  /* 0x000000171e057291 */ /* 0x000fe4000f8e18ff */
[----:B------:R-:W-:Y:S02]  /*1350*/  USHF.L.U32 UR7, UR20, 0x7, URZ ;  /* 0x0000000714077899 */ /* 0x000fe400080006ff */
[----:B------:R-:W-:Y:S01]  /*1360*/  MOV R0, UR4 ;  /* 0x0000000400007c02 */ /* 0x000fe20008000f00 */
[----:B------:R-:W-:Y:S01]  /*1370*/  USHF.L.U32 UR27, UR12, 0x7, URZ ;  /* 0x000000070c1b7899 */ /* 0x000fe200080006ff */
[----:B------:R-:W-:-:S03]  /*1380*/  UMOV UR29, URZ ;  /* 0x000000ff001d7c82 */ /* 0x000fc60008000000 */
[----:B--2---:R2:W3:Y:S08]  /*1390*/  SYNCS.PHASECHK.TRANS64.TRYWAIT P2, [UR5+0x30], R0 ;  /* 0x00003000ff0075a7 */ /* 0x0044f00008041105 */
.L_x_18:
[----:B----4-:R-:W-:Y:S02]  /*13a0*/  USHF.L.U32 UR6, UR29, 0x8, URZ ;  /* 0x000000081d067899 */ /* 0x010fe400080006ff */
[----:B------:R-:W-:Y:S02]  /*13b0*/  ULEA UR5, UR30, UR23, 0x3 ;  /* 0x000000171e057291 */ /* 0x000fe4000f8e18ff */
[----:B------:R-:W-:Y:S02]  /*13c0*/  ULEA UR8, UR30, UR23, 0xa ;  /* 0x000000171e087291 */ /* 0x000fe4000f8e50ff */
[----:B------:R-:W-:Y:S02]  /*13d0*/  USHF.L.U32 UR24, UR30, 0xf, URZ ;  /* 0x0000000f1e187899 */ /* 0x000fe400080006ff */
[----:B------:R-:W-:Y:S02]  /*13e0*/  UIADD3 UR4, UPT, UPT, UR30, 0x1, URZ ;  /* 0x000000011e047890 */ /* 0x000fe4000fffe0ff */
[----:B------:R-:W-:-:S02]  /*13f0*/  UIADD3 UR16, UPT, UPT, UR8, 0x34c00, URZ ;  /* 0x00034c0008107890 */ /* 0x000fc4000fffe0ff */
[----:B------:R-:W-:Y:S02]  /*1400*/  UISETP.GT.U32.AND UP0, UPT, UR29, 0xe, UPT ;  /* 0x0000000e1d00788c */ /* 0x000fe4000bf04070 */
[----:B------:R-:W-:Y:S02]  /*1410*/  UIADD3 UR19, UPT, UPT, UR29, UR29, URZ ;  /* 0x0000001d1d137290 */ /* 0x000fe4000fffe0ff */
[----:B------:R-:W-:Y:S02]  /*1420*/  ULEA.HI.SX32 UR24, UR24, UR23, 0x1f ;  /* 0x0000001718187291 */ /* 0x000fe4000f8ffaff */
[----:B------:R-:W-:Y:S02]  /*1430*/  UIADD3 UR8, UPT, UPT, UR8, 0x36400, URZ ;  /* 0x0003640008087890 */ /* 0x000fe4000fffe0ff */
[----:B------:R-:W-:Y:S01]  /*1440*/  UISETP.NE.AND UP1, UPT, UR4, 0x6, UPT ;  /* 0x000000060400788c */ /* 0x000fe2000bf25270 */
[----:B------:R-:W-:Y:S01]  /*1450*/  UMOV UR13, UR28 ;  /* 0x0000001c000d7c82 */ /* 0x000fe20008000000 */
[----:B------:R-:W-:Y:S01]  /*1460*/  UMOV UR25, UR5 ;  /* 0x0000000500197c82 */ /* 0x000fe20008000000 */
[----:B------:R-:W-:Y:S01]  /*1470*/  UMOV UR26, UR6 ;  /* 0x00000006001a7c82 */ /* 0x000fe20008000000 */
[----:B------:R-:W-:Y:S01]  /*1480*/  UMOV UR17, UR5 ;  /* 0x0000000500117c82 */ /* 0x000fe20008000000 */
[----:B------:R-:W-:Y:S01]  /*1490*/  UMOV UR9, UR5 ;  /* 0x0000000500097c82 */ /* 0x000fe20008000000 */
[----:B--23--:R-:W-:Y:S05]  /*14a0*/  @P2 BRA `(.L_x_16) ;  /* 0x0000000000102947 */ /* 0x00cfea0003800000 */
[----:B------:R-:W-:-:S06]  /*14b0*/  USHF.L.U32 UR11, UR31, 0x1f, URZ ;  /* 0x0000001f1f0b7899 */ /* 0x000fcc00080006ff */
[----:B--2---:R-:W-:-:S04]  /*14c0*/  MOV R0, UR11 ;  /* 0x0000000b00007c02 */ /* 0x004fc80008000f00 */
[----:B------:R-:W2:Y:S02]  /*14d0*/  SYNCS.PHASECHK.TRANS64.TRYWAIT P0, [UR5+0x30], R0 ;  /* 0x00003000ff0075a7 */ /* 0x000ea40008001105 */
[----:B--2---:R-:W-:Y:S05]  /*14e0*/  @!P0 BRA `(.L_x_17) ;  /* 0x00000034001c8947 */ /* 0x004fea0003800000 */
.L_x_16:
[----:B------:R-:W-:Y:S02]  /*14f0*/  ELECT P1, URZ, PT ;  /* 0x0000000000ff782f */ /* 0x000fe40003820000 */
[----:B------:R-:W-:Y:S01]  /*1500*/  PLOP3.LUT P0, PT, PT, PT, UP0, 0x80, 0x8 ;  /* 0x000000000008781c */ /* 0x000fe20003f0f008 */
[----:B------:R-:W-:Y:S01]  /*1510*/  USEL UR11, URZ, 0x1, UP1 ;  /* 0x00000001ff0b7887 */ /* 0x000fe20008800000 */
[----:B------:R-:W-:Y:S01]  /*1520*/  PLOP3.LUT P2, PT, PT, PT, PT, 0x80, 0x8 ;  /* 0x000000000008781c */ /* 0x000fe20003f4f070 */
[----:B------:R-:W-:Y:S02]  /*1530*/  USEL UR30, UR4, URZ, UP1 ;  /* 0x000000ff041e7287 */ /* 0x000fe40008800000 */
[----:B------:R-:W-:Y:S02]  /*1540*/  ULOP3.LUT UR31, UR31, UR11, URZ, 0x3c, !UPT ;  /* 0x0000000b1f1f7292 */ /* 0x000fe4000f8e3cff */
[----:B------:R-:W-:Y:S02]  /*1550*/  UIADD3 UR4, UPT, UPT, UR24, 0x4c00, URZ ;  /* 0x00004c0018047890 */ /* 0x000fe4000fffe0ff */
[----:B------:R-:W-:-:S02]  /*1560*/  UIADD3 UR24, UPT, UPT, UR24, 0x1cc00, URZ ;  /* 0x0001cc0018187890 */ /* 0x000fc4000fffe0ff */
[----:B------:R-:W-:Y:S01]  /*1570*/  @!UP0 USHF.L.U32 UR21, UR31, 0x1f, URZ ;  /* 0x0000001f1f158899 */ /* 0x000fe200080006ff */
[----:B------:R4:W-:Y:S01]  /*1580*/  @P1 SYNCS.ARRIVE.TRANS64 RZ, [UR5], R3 ;  /* 0x00000003ffff19a7 */ /* 0x0009e20008000005 */
[----:B------:R-:W-:Y:S01]  /*1590*/  @!UP0 ULEA UR22, UR30, UR23, 0x3 ;  /* 0x000000171e168291 */ /* 0x000fe2000f8e18ff */
[----:B------:R-:W-:Y:S02]  /*15a0*/  UMOV UR11, UR19 ;  /* 0x00000013000b7c82 */ /* 0x000fe40008000000 */
[----:B------:R4:W-:Y:S01]  /*15b0*/  UTMALDG.2D [UR4], [UR38], desc[URZ] ;  /* 0x0000ff04260075b4 */ /* 0x0009e20008009000 */
[----:B--2---:R-:W-:Y:S01]  /*15c0*/  IMAD.U32 R0, RZ, RZ, UR21 ;  /* 0x00000015ff007e24 */ /* 0x004fe2000f8e00ff */
[----:B------:R-:W-:-:S04]  /*15d0*/  UIADD3 UR29, UPT, UPT, UR29, 0x1, URZ ;  /* 0x000000011d1d7890 */ /* 0x000fc8000fffe0ff */
[----:B------:R-:W-:Y:S01]  /*15e0*/  UISETP.NE.AND UP0, UPT, UR29, 0x10, UPT ;  /* 0x000000101d00788c */ /* 0x000fe2000bf05270 */
[----:B------:R4:W-:Y:S01]  /*15f0*/  UTMALDG.3D [UR24], [UR36], desc[URZ] ;  /* 0x0000ff18240075b4 */ /* 0x0009e20008011000 */
[----:B------:R4:W-:Y:S01]  /*1600*/  UTMALDG.3D [UR16], [UR34], desc[URZ] ;  /* 0x0000ff10220075b4 */ /* 0x0009e20008011000 */
[----:B------:R4:W-:Y:S01]  /*1610*/  UTMALDG.4D [UR8], [UR32], desc[URZ] ;  /* 0x0000ff08200075b4 */ /* 0x0009e20008019000 */
[----:B------:R4:W2:Y:S05]  /*1620*/  @!P0 SYNCS.PHASECHK.TRANS64.TRYWAIT P2, [UR22+0x30], R0 ;  /* 0x00003000ff0085a7 */ /* 0x0008aa0008041116 */
[----:B------:R-:W-:Y:S05]  /*1630*/  BRA.U UP0, `(.L_x_18) ;  /* 0xfffffffd00587547 */ /* 0x000fea000b83ffff */
[----:B----4-:R-:W-:Y:S02]  /*1640*/  LEA R3, R8, UR23, 0x3 ;  /* 0x0000001708037c11 */ /* 0x010fe4000f8e18ff */
[----:B------:R-:W-:-:S04]  /*1650*/  SHF.L.U32 R4, R2, 0x1f, RZ ;  /* 0x0000001f02047819 */ /* 0x000fc800000006ff */
[----:B------:R-:W3:Y:S02]  /*1660*/  SYNCS.PHASECHK.TRANS64.TRYWAIT P0, [R3+URZ+0x80], R4 ;  /* 0x00008004030075a7 */ /* 0x000ee400080011ff */
[----:B---3--:R-:W-:Y:S05]  /*1670*/  @!P0 BRA `(.L_x_19) ;  /* 0x0000003000d88947 */ /* 0x008fea0003800000 */
.L_x_65:
[C---:B------:R-:W-:Y:S01]  /*1680*/  LEA R4, R8.reuse, UR23, 0x4 ;  /* 0x0000001708047c11 */ /* 0x040fe2000f8e20ff */
[----:B------:R-:W-:Y:S02]  /*1690*/  VIADD R8, R8, 0x1 ;  /* 0x0000000108087836 */ /* 0x000fe40000000000 */
[----:B------:R-:W-:-:S03]  /*16a0*/  IMAD.MOV.U32 R0, RZ, RZ, 0x1 ;  /* 0x00000001ff007424 */ /* 0x000fc600078e00ff */
[----:B---3--:R-:W3:Y:S01]  /*16b0*/  LDS.128 R4, [R4+0x37c10] ;  /* 0x037c100004047984 */ /* 0x008ee20000000c00 */
[C---:B------:R-:W-:Y:S01]  /*16c0*/  ISETP.NE.AND P1, PT, R8.reuse, 0x2, PT ;  /* 0x000000020800780c */ /* 0x040fe20003f25270 */
[----:B------:R4:W-:Y:S06]  /*16d0*/  MEMBAR.ALL.CTA ;  /* 0x0000000000007992 */ /* 0x0009ec0000008000 */
[----:B----4-:R-:W4:Y:S01]  /*16e0*/  FENCE.VIEW.ASYNC.S ;  /* 0x00000000000073c6 */ /* 0x010f220000000000 */
[----:B------:R-:W-:Y:S01]  /*16f0*/  SEL R8, R8, RZ, P1 ;  /* 0x000000ff08087207 */ /* 0x000fe20000800000 */
[----:B----4-:R4:W-:Y:S01]  /*1700*/  SYNCS.ARRIVE.TRANS64.ART0 RZ, [R3+URZ+0x90], R0 ;  /* 0x0000900003ff79a7 */ /* 0x0109e200085000ff */
[----:B---3--:R-:W-:-:S02]  /*1710*/  ISETP.NE.AND P0, PT, R7, 0x1, PT ;  /* 0x000000010700780c */ /* 0x008fc40003f05270 */
[----:B------:R-:W-:Y:S02]  /*1720*/  R2UR UR20, R4 ;  /* 0x00000000041472ca */ /* 0x000fe400000e0000 */
[----:B------:R-:W-:Y:S02]  /*1730*/  R2UR UR12, R5 ;  /* 0x00000000050c72ca */ /* 0x000fe400000e0000 */
[----:B------:R-:W-:Y:S02]  /*1740*/  R2UR UR28, R6 ;  /* 0x00000000061c72ca */ /* 0x000fe400000e0000 */
[----:B----4-:R-:W-:-:S04]  /*1750*/  SEL R3, RZ, 0x1, P1 ;  /* 0x00000001ff037807 */ /* 0x010fc80000800000 */
[----:B------:R-:W-:Y:S01]  /*1760*/  LOP3.LUT R2, R2, R3, RZ, 0x3c, !PT ;  /* 0x0000000302027212 */ /* 0x000fe200078e3cff */
[----:B------:R-:W-:Y:S08]  /*1770*/  @!P0 BRA `(.L_x_20) ;  /* 0xfffffff800e88947 */ /* 0x000ff0000383ffff */
.L_x_15:
[----:B------:R-:W-:Y:S02]  /*1780*/  UIADD3 UR4, UPT, UPT, UR30, 0x2, URZ ;  /* 0x000000021e047890 */ /* 0x000fe4000fffe0ff */
[----:B------:R-:W-:-:S04]  /*1790*/  UISETP.NE.AND UP0, UPT, UR30, 0x5, UPT ;  /* 0x000000051e00788c */ /* 0x000fc8000bf05270 */
[----:B------:R-:W-:-:S04]  /*17a0*/  USEL UR4, UR4, 0x1, UP0 ;  /* 0x0000000104047887 */ /* 0x000fc80008000000 */
[----:B------:R-:W-:Y:S02]  /*17b0*/  UIADD3 UR5, UPT, UPT, UR4, 0x1, URZ ;  /* 0x0000000104057890 */ /* 0x000fe4000fffe0ff */
[----:B------:R-:W-:-:S04]  /*17c0*/  UISETP.NE.AND UP1, UPT, UR4, 0x6, UPT ;  /* 0x000000060400788c */ /* 0x000fc8000bf25270 */
[----:B------:R-:W-:Y:S02]  /*17d0*/  USEL UR5, UR5, 0x1, UP1 ;  /* 0x0000000105057887 */ /* 0x000fe40008800000 */
[----:B------:R-:W-:Y:S02]  /*17e0*/  UISETP.EQ.XOR UP1, UPT, UR30, 0x5, !UP1 ;  /* 0x000000051e00788c */ /* 0x000fe4000cf22a70 */
[----:B------:R-:W-:Y:S02]  /*17f0*/  UIADD3 UR4, UPT, UPT, UR5, 0x1, URZ ;  /* 0x0000000105047890 */ /* 0x000fe4000fffe0ff */
[----:B------:R-:W-:Y:S02]  /*1800*/  UISETP.NE.AND UP0, UPT, UR5, 0x6, UPT ;  /* 0x000000060500788c */ /* 0x000fe4000bf05270 */
[----:B------:R-:W-:Y:S02]  /*1810*/  UISETP.EQ.XOR UP1, UPT, UR5, 0x6, UP1 ;  /* 0x000000060500788c */ /* 0x000fe40008f22a70 */
[----:B------:R-:W-:-:S04]  /*1820*/  USEL UR4, UR4, 0x1, UP0 ;  /* 0x0000000104047887 */ /* 0x000fc80008000000 */
[----:B------:R-:W-:Y:S02]  /*1830*/  UIADD3 UR5, UPT, UPT, UR4, 0x1, URZ ;  /* 0x0000000104057890 */ /* 0x000fe4000fffe0ff */
[----:B------:R-:W-:Y:S02]  /*1840*/  UISETP.NE.AND UP0, UPT, UR4, 0x6, UPT ;  /* 0x000000060400788c */ /* 0x000fe4000bf05270 */
[----:B------:R-:W-:Y:S02]  /*1850*/  UISETP.EQ.XOR UP1, UPT, UR4, 0x6, UP1 ;  /* 0x000000060400788c */ /* 0x000fe40008f22a70 */
[----:B------:R-:W-:-:S04]  /*1860*/  USEL UR5, UR5, 0x1, UP0 ;  /* 0x0000000105057887 */ /* 0x000fc80008000000 */
[----:B------:R-:W-:Y:S02]  /*1870*/  UISETP.EQ.XOR UP1, UPT, UR5, 0x6, UP1 ;  /* 0x000000060500788c */ /* 0x000fe40008f22a70 */
[----:B------:R-:W-:Y:S02]  /*1880*/  UISETP.NE.AND UP0, UPT, UR5, 0x6, UPT ;  /* 0x000000060500788c */ /* 0x000fe4000bf05270 */
[----:B------:R-:W-:Y:S02]  /*1890*/  USEL UR4, URZ, 0x1, !UP1 ;  /* 0x00000001ff047887 */ /* 0x000fe4000c800000 */
[----:B------:R-:W-:Y:S02]  /*18a0*/  USEL UR5, UR5, URZ, UP0 ;  /* 0x000000ff05057287 */ /* 0x000fe40008000000 */
[----:B------:R-:W-:Y:S02]  /*18b0*/  ULOP3.LUT UR4, UR31, UR4, URZ, 0x3c, !UPT ;  /* 0x000000041f047292 */ /* 0x000fe4000f8e3cff */
[----:B------:R-:W-:-:S02]  /*18c0*/  ULEA UR5, UR5, UR23, 0x3 ;  /* 0x0000001705057291 */ /* 0x000fc4000f8e18ff */
[----:B------:R-:W-:-:S06]  /*18d0*/  USHF.L.U32 UR4, UR4, 0x1f, URZ ;  /* 0x0000001f04047899 */ /* 0x000fcc00080006ff */
[----:B------:R-:W-:-:S04]  /*18e0*/  MOV R0, UR4 ;  /* 0x0000000400007c02 */ /* 0x000fc80008000f00 */
[----:B------:R-:W3:Y:S02]  /*18f0*/  SYNCS.PHASECHK.TRANS64.TRYWAIT P0, [UR5+0x30], R0 ;  /* 0x00003000ff0075a7 */ /* 0x000ee40008001105 */
[----:B---3--:R-:W-:Y:S05]  /*1900*/  @!P0 BRA `(.L_x_21) ;  /* 0x00000030004c8947 */ /* 0x008fea0003800000 */
.L_x_67:
[----:B------:R-:W-:-:S13]  /*1910*/  ELECT P0, URZ, PT ;  /* 0x0000000000ff782f */ /* 0x000fda0003800000 */
[----:B---3--:R-:W-:-:S04]  /*1920*/  @P0 MOV R0, 0x8800 ;  /* 0x0000880000000802 */ /* 0x008fc80000000f00 */
[----:B------:R3:W-:Y:S03]  /*1930*/  @P0 SYNCS.ARRIVE.TRANS64 RZ, [UR5], R0 ;  /* 0x00000000ffff09a7 */ /* 0x0007e60008000005 */
.L_x_13:
[----:B------:R-:W-:-:S13]  /*1940*/  ISETP.NE.AND P0, PT, R121, 0x4, PT ;  /* 0x000000047900780c */ /* 0x000fda0003f05270 */
[----:B------:R-:W-:Y:S05]  /*1950*/  @P0 BRA `(.L_x_22) ;  /* 0x0000000800f80947 */ /* 0x000fea0003800000 */
[----:B------:R-:W4:Y:S08]  /*1960*/  S2UR UR12, SR_CgaCtaId ;  /* 0x00000000000c79c3 */ /* 0x000f300000008800 */
[----:B------:R-:W-:Y:S06]  /*1970*/  BAR.SYNC.DEFER_BLOCKING 0x3, 0xa0 ;  /* 0x00c2800000007b1d */ /* 0x000fec0000010000 */
[----:B------:R-:W-:-:S02]  /*1980*/  UMOV UR4, 0x400 ;  /* 0x0000040000047882 */ /* 0x000fc40000000000 */
[----:B----4-:R-:W-:-:S09]  /*1990*/  ULEA UR12, UR12, UR4, 0x18 ;  /* 0x000000040c0c7291 */ /* 0x010fd2000f8ec0ff */
[----:B---3--:R-:W3:Y:S01]  /*19a0*/  LDS R0, [UR12+0xa8] ;  /* 0x0000a80cff007984 */ /* 0x008ee20008000800 */
[----:B------:R-:W4:Y:S02]  /*19b0*/  SYNCS.PHASECHK.TRANS64.TRYWAIT P0, [UR12+0x80], RZ ;  /* 0x000080ffff0075a7 */ /* 0x000f24000800110c */
[----:B---34-:R-:W-:Y:S05]  /*19c0*/  @!P0 BRA `(.L_x_23) ;  /* 0x00000030003c8947 */ /* 0x018fea0003800000 */
.L_x_69:
[----:B------:R-:W4:Y:S01]  /*19d0*/  LDS R3, [UR12+0x37c1c] ;  /* 0x037c1c0cff037984 */ /* 0x000f220008000800 */
[----:B---3--:R-:W-:Y:S01]  /*19e0*/  IMAD.MOV.U32 R2, RZ, RZ, 0x1 ;  /* 0x00000001ff027424 */ /* 0x008fe200078e00ff */
[----:B------:R-:W-:Y:S01]  /*19f0*/  R2UR UR32, R0 ;  /* 0x00000000002072ca */ /* 0x000fe200000e0000 */
[----:B------:R-:W-:Y:S01]  /*1a00*/  HFMA2 R0, -RZ, RZ, 0, 5.9604644775390625e-08 ;  /* 0x00000001ff007431 */ /* 0x000fe200000001ff */
[----:B------:R3:W-:Y:S06]  /*1a10*/  MEMBAR.ALL.CTA ;  /* 0x0000000000007992 */ /* 0x0007ec0000008000 */
[----:B---3--:R-:W3:Y:S01]  /*1a20*/  FENCE.VIEW.ASYNC.S ;  /* 0x00000000000073c6 */ /* 0x008ee20000000000 */
[----:B------:R-:W-:Y:S01]  /*1a30*/  IMAD.MOV.U32 R6, RZ, RZ, 0x1 ;  /* 0x00000001ff067424 */ /* 0x000fe200078e00ff */
[----:B---3--:R3:W-:Y:S01]  /*1a40*/  SYNCS.ARRIVE.TRANS64.ART0 RZ, [UR12+0x90], R2 ;  /* 0x00009002ffff79a7 */ /* 0x0087e2000850000c */
[----:B----4-:R-:W-:-:S13]  /*1a50*/  ISETP.NE.AND P0, PT, R3, 0x1, PT ;  /* 0x000000010300780c */ /* 0x010fda0003f05270 */
[----:B---3--:R-:W-:Y:S05]  /*1a60*/  @P0 BRA `(.L_x_24) ;  /* 0x0000000800840947 */ /* 0x008fea0003800000 */
[----:B------:R-:W-:Y:S01]  /*1a70*/  UIADD3 UR10, UPT, UPT, UR32, 0x100, URZ ;  /* 0x00000100200a7890 */ /* 0x000fe2000fffe0ff */
[----:B------:R-:W-:Y:S01]  /*1a80*/  MOV R5, 0x1 ;  /* 0x0000000100057802 */ /* 0x000fe20000000f00 */
[----:B------:R-:W-:Y:S01]  /*1a90*/  UIADD3 UR8, UPT, UPT, UR32, 0x104, URZ ;  /* 0x0000010420087890 */ /* 0x000fe2000fffe0ff */
[----:B------:R-:W-:Y:S01]  /*1aa0*/  MOV R4, RZ ;  /* 0x000000ff00047202 */ /* 0x000fe20000000f00 */
[----:B------:R-:W-:Y:S01]  /*1ab0*/  UIADD3 UR6, UPT, UPT, UR32, -0x7fffff00, URZ ;  /* 0x8000010020067890 */ /* 0x000fe2000fffe0ff */
[----:B------:R-:W-:Y:S01]  /*1ac0*/  MOV R6, 0x1 ;  /* 0x0000000100067802 */ /* 0x000fe20000000f00 */
[----:B------:R-:W-:Y:S02]  /*1ad0*/  UIADD3 UR4, UPT, UPT, UR32, -0x7ffffefc, URZ ;  /* 0x8000010420047890 */ /* 0x000fe4000fffe0ff */
[----:B------:R-:W-:Y:S02]  /*1ae0*/  UIADD3 UR11, UPT, UPT, UR32, 0x110, URZ ;  /* 0x00000110200b7890 */ /* 0x000fe4000fffe0ff */
[----:B------:R-:W-:-:S02]  /*1af0*/  UIADD3 UR9, UPT, UPT, UR32, 0x114, URZ ;  /* 0x0000011420097890 */ /* 0x000fc4000fffe0ff */
[----:B------:R-:W-:Y:S02]  /*1b00*/  UIADD3 UR7, UPT, UPT, UR32, -0x7ffffef0, URZ ;  /* 0x8000011020077890 */ /* 0x000fe4000fffe0ff */
[----:B------:R-:W-:Y:S02]  /*1b10*/  USHF.R.U32.HI UR18, URZ, 0x1, UR10 ;  /* 0x00000001ff127899 */ /* 0x000fe4000801160a */
[----:B------:R-:W-:Y:S02]  /*1b20*/  USHF.R.U32.HI UR17, URZ, 0x1, UR6 ;  /* 0x00000001ff117899 */ /* 0x000fe40008011606 */
[----:B------:R-:W-:Y:S01]  /*1b30*/  USHF.R.U32.HI UR16, URZ, 0x1, UR8 ;  /* 0x00000001ff107899 */ /* 0x000fe20008011608 */
[----:B------:R-:W-:Y:S01]  /*1b40*/  UMOV UR34, 0x8a02480 ;  /* 0x08a0248000227882 */ /* 0x000fe20000000000 */
[----:B------:R-:W-:Y:S02]  /*1b50*/  UIADD3 UR5, UPT, UPT, UR32, -0x7ffffeec, URZ ;  /* 0x8000011420057890 */ /* 0x000fe4000fffe0ff */
[----:B------:R-:W-:-:S02]  /*1b60*/  USHF.R.U32.HI UR13, URZ, 0x1, UR4 ;  /* 0x00000001ff0d7899 */ /* 0x000fc40008011604 */
[----:B------:R-:W-:Y:S02]  /*1b70*/  UIADD3 UR19, UPT, UPT, UR12, 0x36400, URZ ;  /* 0x000364000c137890 */ /* 0x000fe4000fffe0ff */
[----:B------:R-:W-:Y:S02]  /*1b80*/  UIADD3 UR20, UPT, UPT, UR12, 0x34c00, URZ ;  /* 0x00034c000c147890 */ /* 0x000fe4000fffe0ff */
[----:B------:R-:W-:Y:S02]  /*1b90*/  UIADD3 UR21, UPT, UPT, UR12, 0x4c00, URZ ;  /* 0x00004c000c157890 */ /* 0x000fe4000fffe0ff */
[----:B------:R-:W-:Y:S02]  /*1ba0*/  UIADD3 UR22, UPT, UPT, UR12, 0x1cc00, URZ ;  /* 0x0001cc000c167890 */ /* 0x000fe4000fffe0ff */
[----:B------:R-:W-:Y:S02]  /*1bb0*/  USEL UR23, URZ, 0x4000, UP6 ;  /* 0x00004000ff177887 */ /* 0x000fe4000b000000 */
[----:B------:R-:W-:-:S02]  /*1bc0*/  USHF.R.U32.HI UR46, URZ, 0x1a, UR11 ;  /* 0x0000001aff2e7899 */ /* 0x000fc4000801160b */
[----:B------:R-:W-:Y:S02]  /*1bd0*/  USHF.R.U32.HI UR40, URZ, 0x1a, UR7 ;  /* 0x0000001aff287899 */ /* 0x000fe40008011607 */
[----:B------:R-:W-:Y:S02]  /*1be0*/  USHF.R.U32.HI UR36, URZ, 0x1a, UR9 ;  /* 0x0000001aff247899 */ /* 0x000fe40008011609 */
[----:B------:R-:W-:Y:S02]  /*1bf0*/  USEL UR34, UR34, 0x8a00480, !UP5 ;  /* 0x08a0048022227887 */ /* 0x000fe4000e800000 */
[----:B------:R-:W-:Y:S02]  /*1c00*/  ULOP3.LUT UR18, UR18, 0x60000000, URZ, 0xc0, !UPT ;  /* 0x6000000012127892 */ /* 0x000fe4000f8ec0ff */
[----:B------:R-:W-:Y:S02]  /*1c10*/  ULOP3.LUT UR17, UR17, 0x60000000, URZ, 0xc0, !UPT ;  /* 0x6000000011117892 */ /* 0x000fe4000f8ec0ff */
[----:B------:R-:W-:-:S02]  /*1c20*/  ULOP3.LUT UR16, UR16, 0x60000000, URZ, 0xc0, !UPT ;  /* 0x6000000010107892 */ /* 0x000fc4000f8ec0ff */
[----:B------:R-:W-:Y:S02]  /*1c30*/  USHF.R.U32.HI UR35, URZ, 0x1a, UR5 ;  /* 0x0000001aff237899 */ /* 0x000fe40008011605 */
[----:B------:R-:W-:Y:S02]  /*1c40*/  ULOP3.LUT UR13, UR13, 0x60000000, URZ, 0xc0, !UPT ;  /* 0x600000000d0d7892 */ /* 0x000fe4000f8ec0ff */
[----:B------:R-:W-:Y:S02]  /*1c50*/  USHF.R.U32.HI UR19, URZ, 0x4, UR19 ;  /* 0x00000004ff137899 */ /* 0x000fe40008011613 */
[----:B------:R-:W-:Y:S02]  /*1c60*/  USHF.R.U32.HI UR20, URZ, 0x4, UR20 ;  /* 0x00000004ff147899 */ /* 0x000fe40008011614 */
[----:B------:R-:W-:Y:S02]  /*1c70*/  USHF.R.U32.HI UR21, URZ, 0x4, UR21 ;  /* 0x00000004ff157899 */ /* 0x000fe40008011615 */
[----:B------:R-:W-:-:S02]  /*1c80*/  USHF.R.U32.HI UR22, URZ, 0x4, UR22 ;  /* 0x00000004ff167899 */ /* 0x000fc40008011616 */
[----:B------:R-:W-:Y:S02]  /*1c90*/  UIADD3 UR34, UPT, UPT, UR23, UR34, URZ ;  /* 0x0000002217227290 */ /* 0x000fe4000fffe0ff */
[----:B------:R-:W-:Y:S02]  /*1ca0*/  ULOP3.LUT UR46, UR18, 0x30, UR46, 0xf8, !UPT ;  /* 0x00000030122e7892 */ /* 0x000fe4000f8ef82e */
[----:B------:R-:W-:Y:S02]  /*1cb0*/  ULOP3.LUT UR40, UR17, 0x30, UR40, 0xf8, !UPT ;  /* 0x0000003011287892 */ /* 0x000fe4000f8ef828 */
[----:B------:R-:W-:Y:S02]  /*1cc0*/  ULOP3.LUT UR36, UR16, 0x30, UR36, 0xf8, !UPT ;  /* 0x0000003010247892 */ /* 0x000fe4000f8ef824 */
[----:B------:R-:W-:Y:S02]  /*1cd0*/  ULOP3.LUT UR35, UR13, 0x30, UR35, 0xf8, !UPT ;  /* 0x000000300d237892 */ /* 0x000fe4000f8ef823 */
[----:B------:R-:W-:-:S02]  /*1ce0*/  ULOP3.LUT UR19, UR19, 0x3fc0, URZ, 0xc0, !UPT ;  /* 0x00003fc013137892 */ /* 0x000fc4000f8ec0ff */
[----:B------:R-:W-:Y:S02]  /*1cf0*/  ULOP3.LUT UR20, UR20, 0x3fc0, URZ, 0xc0, !UPT ;  /* 0x00003fc014147892 */ /* 0x000fe4000f8ec0ff */
[----:B------:R-:W-:Y:S02]  /*1d00*/  ULOP3.LUT UR21, UR21, 0x3fc0, URZ, 0xc0, !UPT ;  /* 0x00003fc015157892 */ /* 0x000fe4000f8ec0ff */
[----:B------:R-:W-:Y:S02]  /*1d10*/  ULOP3.LUT UR22, UR22, 0x3fc0, URZ, 0xc0, !UPT ;  /* 0x00003fc016167892 */ /* 0x000fe4000f8ec0ff */
[----:B------:R-:W-:Y:S02]  /*1d20*/  ULOP3.LUT UR47, UR46, UR34, URZ, 0xfc, !UPT ;  /* 0x000000222e2f7292 */ /* 0x000fe4000f8efcff */
[----:B------:R-:W-:Y:S02]  /*1d30*/  ULOP3.LUT UR41, UR40, UR34, URZ, 0xfc, !UPT ;  /* 0x0000002228297292 */ /* 0x000fe4000f8efcff */
[----:B------:R-:W-:-:S02]  /*1d40*/  ULOP3.LUT UR37, UR36, UR34, URZ, 0xfc, !UPT ;  /* 0x0000002224257292 */ /* 0x000fc4000f8efcff */
[----:B------:R-:W-:Y:S02]  /*1d50*/  ULOP3.LUT UR35, UR35, UR34, URZ, 0xfc, !UPT ;  /* 0x0000002223237292 */ /* 0x000fe4000f8efcff */
[----:B------:R-:W-:Y:S02]  /*1d60*/  ULOP3.LUT UR19, UR19, 0x10000, URZ, 0xfc, !UPT ;  /* 0x0001000013137892 */ /* 0x000fe4000f8efcff */
[----:B------:R-:W-:Y:S02]  /*1d70*/  ULOP3.LUT UR20, UR20, 0x10000, URZ, 0xfc, !UPT ;  /* 0x0001000014147892 */ /* 0x000fe4000f8efcff */
[----:B------:R-:W-:Y:S02]  /*1d80*/  ULOP3.LUT UR21, UR21, 0x10000, URZ, 0xfc, !UPT ;  /* 0x0001000015157892 */ /* 0x000fe4000f8efcff */
[----:B------:R-:W-:Y:S01]  /*1d90*/  ULOP3.LUT UR22, UR22, 0x10000, URZ, 0xfc, !UPT ;  /* 0x0001000016167892 */ /* 0x000fe2000f8efcff */
[----:B------:R-:W-:Y:S01]  /*1da0*/  UMOV UR31, URZ ;  /* 0x000000ff001f7c82 */ /* 0x000fe20008000000 */
[----:B------:R-:W-:Y:S01]  /*1db0*/  UMOV UR30, URZ ;  /* 0x000000ff001e7c82 */ /* 0x000fe20008000000 */
[----:B------:R-:W-:Y:S01]  /*1dc0*/  UMOV UR29, URZ ;  /* 0x000000ff001d7c82 */ /* 0x000fe20008000000 */
[----:B------:R-:W-:Y:S01]  /*1dd0*/  UMOV UR46, URZ ;  /* 0x000000ff002e7c82 */ /* 0x000fe20008000000 */
[----:B------:R-:W-:Y:S01]  /*1de0*/  UMOV UR40, URZ ;  /* 0x000000ff00287c82 */ /* 0x000fe20008000000 */
[----:B------:R-:W-:Y:S01]  /*1df0*/  UMOV UR36, URZ ;  /* 0x000000ff00247c82 */ /* 0x000fe20008000000 */
[----:B------:R-:W-:-:S05]  /*1e00*/  UMOV UR34, URZ ;  /* 0x000000ff00227c82 */ /* 0x000fca0008000000 */
.L_x_31:
[----:B------:R-:W-:Y:S01]  /*1e10*/  USHF.L.U32 UR13, UR30, 0x1f, URZ ;  /* 0x0000001f1e0d7899 */ /* 0x000fe200080006ff */
[----:B------:R-:W-:Y:S01]  /*1e20*/  SHF.L.U32 R2, R6, 0x1f, RZ ;  /* 0x0000001f06027819 */ /* 0x000fe200000006ff */
[----:B------:R-:W-:Y:S02]  /*1e30*/  ULEA UR16, UR29, UR12, 0x3 ;  /* 0x0000000c1d107291 */ /* 0x000fe4000f8e18ff */
[----:B------:R-:W-:Y:S02]  /*1e40*/  ULEA UR18, UR31, UR12, 0x3 ;  /* 0x0000000c1f127291 */ /* 0x000fe4000f8e18ff */
[----:B------:R-:W-:Y:S01]  /*1e50*/  MOV R0, UR13 ;  /* 0x0000000d00007c02 */ /* 0x000fe20008000f00 */
[----:B------:R-:W-:Y:S02]  /*1e60*/  ULEA UR17, UR31, UR32, 0x7 ;  /* 0x000000201f117291 */ /* 0x000fe4000f8e38ff */
[----:B------:R-:W-:Y:S02]  /*1e70*/  UPLOP3.LUT UP2, UPT, UPT, UPT, UPT, 0x40, 0x4 ;  /* 0x000000000004789c */ /* 0x000fe40003f4e870 */
[----:B------:R3:W4:Y:S02]  /*1e80*/  SYNCS.PHASECHK.TRANS64.TRYWAIT P1, [UR16], R0 ;  /* 0x00000000ff0075a7 */ /* 0x0007240008021110 */
[----:B------:R-:W5:Y:S02]  /*1e90*/  SYNCS.PHASECHK.TRANS64.TRYWAIT P0, [UR18+0x70], R2 ;  /* 0x00007002ff0075a7 */ /* 0x000f640008001112 */
[----:B---345:R-:W-:Y:S05]  /*1ea0*/  @P0 BRA `(.L_x_25) ;  /* 0x0000000000080947 */ /* 0x038fea0003800000 */
[----:B------:R-:W3:Y:S02]  /*1eb0*/  SYNCS.PHASECHK.TRANS64.TRYWAIT P0, [UR18+0x70], R2 ;  /* 0x00007002ff0075a7 */ /* 0x000ee40008001112 */
[----:B---3--:R-:W-:Y:S05]  /*1ec0*/  @!P0 BRA `(.L_x_26) ;  /* 0x0000002c00148947 */ /* 0x008fea0003800000 */
.L_x_25:
[----:B------:R-:W-:-:S05]  /*1ed0*/  UMOV UR27, URZ ;  /* 0x000000ff001b7c82 */ /* 0x000fca0008000000 */
.L_x_29:
[----:B------:R-:W-:Y:S02]  /*1ee0*/  USHF.L.U32 UR28, UR29, 0xa, URZ ;  /* 0x0000000a1d1c7899 */ /* 0x000fe400080006ff */
[----:B------:R-:W-:Y:S02]  /*1ef0*/  UIADD3 UR23, UPT, UPT, UR29, 0x1, URZ ;  /* 0x000000011d177890 */ /* 0x000fe4000fffe0ff */
[----:B------:R-:W-:Y:S02]  /*1f00*/  UISETP.GT.U32.AND UP0, UPT, UR27, 0xe, UPT ;  /* 0x0000000e1b00788c */ /* 0x000fe4000bf04070 */
[----:B------:R-:W-:Y:S02]  /*1f10*/  UIADD3 UR16, UPT, UPT, UR28, 0x6, URZ ;  /* 0x000000061c107890 */ /* 0x000fe4000fffe0ff */
[----:B----4-:R-:W-:Y:S02]  /*1f20*/  ULEA UR58, UR29, UR20, 0x6 ;  /* 0x000000141d3a7291 */ /* 0x010fe4000f8e30ff */
[----:B------:R-:W-:Y:S01]  /*1f30*/  ULEA UR54, UR29, UR19, 0x6 ;  /* 0x000000131d367291 */ /* 0x000fe2000f8e30ff */
[----:B------:R-:W-:Y:S01]  /*1f40*/  PLOP3.LUT P0, PT, PT, PT, UP0, 0x80, 0x8 ;  /* 0x000000000008781c */ /* 0x000fe20003f0f008 */
[----:B------:R-:W-:Y:S02]  /*1f50*/  ULEA UR13, UR29, UR12, 0x3 ;  /* 0x0000000c1d0d7291 */ /* 0x000fe4000f8e18ff */
[----:B------:R-:W-:Y:S02]  /*1f60*/  UISETP.NE.AND UP1, UPT, UR23, 0x6, UPT ;  /* 0x000000061700788c */ /* 0x000fe4000bf25270 */
[----:B------:R-:W-:Y:S02]  /*1f70*/  UIADD3 UR50, UPT, UPT, UR28, UR22, URZ ;  /* 0x000000161c327290 */ /* 0x000fe4000fffe0ff */
[----:B------:R-:W-:Y:S02]  /*1f80*/  UIADD3 UR48, UPT, UPT, UR28, UR21, URZ ;  /* 0x000000151c307290 */ /* 0x000fe4000fffe0ff */
[----:B------:R-:W-:Y:S02]  /*1f90*/  UIADD3 UR44, UPT, UPT, UR22, 0x2, UR28 ;  /* 0x00000002162c7890 */ /* 0x000fe4000fffe01c */
[----:B------:R-:W-:Y:S02]  /*1fa0*/  UIADD3 UR42, UPT, UPT, UR21, 0x2, UR28 ;  /* 0x00000002152a7890 */ /* 0x000fe4000fffe01c */
[----:B------:R-:W-:Y:S02]  /*1fb0*/  UIADD3 UR38, UPT, UPT, UR22, 0x4, UR28 ;  /* 0x0000000416267890 */ /* 0x000fe4000fffe01c */
[----:B------:R-:W-:Y:S02]  /*1fc0*/  UIADD3 UR26, UPT, UPT, UR16, UR22, URZ ;  /* 0x00000016101a7290 */ /* 0x000fe4000fffe0ff */
[----:B------:R-:W-:Y:S02]  /*1fd0*/  UIADD3 UR56, UPT, UPT, UR58, 0x20, URZ ;  /* 0x000000203a387890 */ /* 0x000fe4000fffe0ff */
[----:B------:R-:W-:Y:S02]  /*1fe0*/  UIADD3 UR52, UPT, UPT, UR54, 0x20, URZ ;  /* 0x0000002036347890 */ /* 0x000fe4000fffe0ff */
[----:B------:R-:W-:Y:S02]  /*1ff0*/  UIADD3 UR28, UPT, UPT, UR21, 0x4, UR28 ;  /* 0x00000004151c7890 */ /* 0x000fe4000fffe01c */
[----:B------:R-:W-:Y:S02]  /*2000*/  UIADD3 UR25, UPT, UPT, UR13, 0x30, URZ ;  /* 0x000000300d197890 */ /* 0x000fe4000fffe0ff */
[----:B------:R-:W-:Y:S02]  /*2010*/  USEL UR24, URZ, 0x1, UP1 ;  /* 0x00000001ff187887 */ /* 0x000fe40008800000 */
[----:B------:R-:W-:Y:S02]  /*2020*/  UIADD3 UR16, UPT, UPT, UR16, UR21, URZ ;  /* 0x0000001510107290 */ /* 0x000fe4000fffe0ff */
[----:B------:R-:W-:Y:S01]  /*2030*/  USEL UR29, UR23, URZ, UP1 ;  /* 0x000000ff171d7287 */ /* 0x000fe20008800000 */
[----:B------:R-:W-:Y:S01]  /*2040*/  UMOV UR59, 0x4008 ;  /* 0x00004008003b7882 */ /* 0x000fe20000000000 */
        /* <DEDUP_REMOVED lines=8> */
[----:B---3--:R-:W-:Y:S05]  /*20d0*/  @P1 BRA `(.L_x_27) ;  /* 0x0000000000101947 */ /* 0x008fea0003800000 */
[----:B------:R-:W-:Y:S06]  /*20e0*/  USHF.L.U32 UR23, UR30, 0x1f, URZ ;  /* 0x0000001f1e177899 */ /* 0x000fec00080006ff */
[----:B---3--:R-:W-:Y:S04]  /*20f0*/  MOV R0, UR23 ;  /* 0x0000001700007c02 */ /* 0x008fe80008000f00 */
[----:B------:R-:W3:Y:S02]  /*2100*/  SYNCS.PHASECHK.TRANS64.TRYWAIT P1, [UR13], R0 ;  /* 0x00000000ff0075a7 */ /* 0x000ee4000802110d */
[----:B---3--:R-:W-:Y:S05]  /*2110*/  @!P1 BRA `(.L_x_28) ;  /* 0x00000028009c9947 */ /* 0x008fea0003800000 */
.L_x_27:
[----:B------:R-:W-:Y:S01]  /*2120*/  ULOP3.LUT UR30, UR30, UR24, URZ, 0x3c, !UPT ;  /* 0x000000181e1e7292 */ /* 0x000fe2000f8e3cff */
[----:B------:R-:W-:Y:S01]  /*2130*/  PLOP3.LUT P1, PT, PT, PT, PT, 0x80, 0x8 ;  /* 0x000000000008781c */ /* 0x000fe20003f2f070 */
[----:B------:R-:W-:Y:S01]  /*2140*/  UIADD3 UR27, UPT, UPT, UR27, 0x1, URZ ;  /* 0x000000011b1b7890 */ /* 0x000fe2000fffe0ff */
[----:B------:R4:W-:Y:S01]  /*2150*/  UTCCP.T.S.4x32dp128bit tmem[UR32+0x100], gdesc[UR58] ;  /* 0x0001003a200079e7 */ /* 0x0009e20009100000 */
[----:B------:R-:W-:Y:S01]  /*2160*/  UMOV UR64, UR16 ;  /* 0x0000001000407c82 */ /* 0x000fe20008000000 */
[----:B------:R-:W-:Y:S01]  /*2170*/  @!UP0 USHF.L.U32 UR13, UR30, 0x1f, URZ ;  /* 0x0000001f1e0d8899 */ /* 0x000fe200080006ff */
[----:B------:R4:W-:Y:S01]  /*2180*/  UTCCP.T.S.4x32dp128bit tmem[UR32+0x104], gdesc[UR56] ;  /* 0x00010438200079e7 */ /* 0x0009e20009100000 */
[----:B------:R-:W-:Y:S01]  /*2190*/  @!UP0 ULEA UR16, UR29, UR12, 0x3 ;  /* 0x0000000c1d108291 */ /* 0x000fe2000f8e18ff */
[----:B------:R4:W-:Y:S01]  /*21a0*/  UTCCP.T.S.4x32dp128bit tmem[UR32+0x110], gdesc[UR54] ;  /* 0x00011036200079e7 */ /* 0x0009e20009100000 */
[----:B------:R4:W-:Y:S01]  /*21b0*/  UTCCP.T.S.4x32dp128bit tmem[UR32+0x114], gdesc[UR52] ;  /* 0x00011434200079e7 */ /* 0x0009e20009100000 */
[----:B------:R4:W-:Y:S01]  /*21c0*/  UTCOMMA gdesc[UR48], gdesc[UR50], tmem[UR17], tmem[UR46], idesc[UR47], tmem[UR10], UP2 ;  /* 0xc00a2e32300075ea */ /* 0x0009e20009000011 */
[----:B------:R-:W-:Y:S01]  /*21d0*/  UMOV UR60, UR28 ;  /* 0x0000001c003c7c82 */ /* 0x000fe20008000000 */
[----:B------:R-:W-:Y:S01]  /*21e0*/  UMOV UR61, 0x40004040 ;  /* 0x40004040003d7882 */ /* 0x000fe20000000000 */
[----:B---3--:R-:W-:Y:S01]  /*21f0*/  MOV R0, UR13 ;  /* 0x0000000d00007c02 */ /* 0x008fe20008000f00 */
[----:B------:R4:W-:Y:S01]  /*2200*/  UTCOMMA gdesc[UR42], gdesc[UR44], tmem[UR17], tmem[UR40], idesc[UR41], tmem[UR6], UPT ;  /* 0xc006282c2a0075ea */ /* 0x0009e2000b800011 */
[----:B------:R-:W-:Y:S01]  /*2210*/  UMOV UR62, UR26 ;  /* 0x0000001a003e7c82 */ /* 0x000fe20008000000 */
[----:B------:R-:W-:Y:S01]  /*2220*/  UMOV UR63, 0x40004040 ;  /* 0x40004040003f7882 */ /* 0x000fe20000000000 */
[----:B------:R-:W-:Y:S01]  /*2230*/  UMOV UR65, 0x40004040 ;  /* 0x4000404000417882 */ /* 0x000fe20000000000 */
[----:B------:R4:W-:Y:S01]  /*2240*/  UTCOMMA gdesc[UR60], gdesc[UR38], tmem[UR17], tmem[UR36], idesc[UR37], tmem[UR8], UPT ;  /* 0xc00824263c0075ea */ /* 0x0009e2000b800011 */
[----:B------:R4:W-:Y:S01]  /*2250*/  UTCOMMA gdesc[UR64], gdesc[UR62], tmem[UR17], tmem[UR34], idesc[UR35], tmem[UR4], UPT ;  /* 0xc004223e400075ea */ /* 0x0009e2000b800011 */
[----:B------:R4:W-:Y:S01]  /*2260*/  UTCBAR [UR25], URZ ;  /* 0x000000ff190073e9 */ /* 0x0009e200080000ff */
[----:B------:R4:W3:Y:S01]  /*2270*/  @!P0 SYNCS.PHASECHK.TRANS64.TRYWAIT P1, [UR16], R0 ;  /* 0x00000000ff0085a7 */ /* 0x0008e20008021110 */
[----:B------:R-:W-:Y:S02]  /*2280*/  UISETP.NE.AND UP0, UPT, UR27, 0x10, UPT ;  /* 0x000000101b00788c */ /* 0x000fe4000bf05270 */
[----:B------:R-:W-:Y:S07]  /*2290*/  UPLOP3.LUT UP2, UPT, UPT, UPT, UPT, 0x80, 0x8 ;  /* 0x000000000008789c */ /* 0x000fee0003f4f070 */
[----:B------:R-:W-:Y:S05]  /*22a0*/  BRA.U UP0, `(.L_x_29) ;  /* 0xfffffffd000c7547 */ /* 0x000fea000b83ffff */
[----:B------:R-:W-:Y:S01]  /*22b0*/  UIADD3 UR31, UPT, UPT, UR31, 0x1, URZ ;  /* 0x000000011f1f7890 */ /* 0x000fe2000fffe0ff */
[----:B----4-:R-:W-:Y:S01]  /*22c0*/  LEA R0, R5, UR12, 0x3 ;  /* 0x0000000c05007c11 */ /* 0x010fe2000f8e18ff */
[----:B------:R-:W-:Y:S01]  /*22d0*/  UIADD3 UR18, UPT, UPT, UR18, 0x60, URZ ;  /* 0x0000006012127890 */ /* 0x000fe2000fffe0ff */
[----:B------:R-:W-:Y:S01]  /*22e0*/  IMAD.U32 R3, R4, -0x80000000, RZ ;  /* 0x8000000004037824 */ /* 0x000fe200078e00ff */
[----:B------:R-:W-:-:S04]  /*22f0*/  UISETP.NE.AND UP0, UPT, UR31, 0x2, UPT ;  /* 0x000000021f00788c */ /* 0x000fc8000bf05270 */
[----:B------:R-:W-:Y:S02]  /*2300*/  USEL UR13, URZ, 0x1, UP0 ;  /* 0x00000001ff0d7887 */ /* 0x000fe40008000000 */
[----:B------:R-:W-:Y:S01]  /*2310*/  USEL UR31, UR31, URZ, UP0 ;  /* 0x000000ff1f1f7287 */ /* 0x000fe20008000000 */
[----:B------:R4:W-:Y:S03]  /*2320*/  UTCBAR [UR18], URZ ;  /* 0x000000ff120073e9 */ /* 0x0009e600080000ff */
[----:B------:R-:W-:Y:S01]  /*2330*/  ULEA UR16, UR31, UR12, 0x3 ;  /* 0x0000000c1f107291 */ /* 0x000fe2000f8e18ff */
[----:B------:R-:W-:-:S05]  /*2340*/  LOP3.LUT R6, R6, UR13, RZ, 0x3c, !PT ;  /* 0x0000000d06067c12 */ /* 0x000fca000f8e3cff */
[----:B------:R-:W-:-:S04]  /*2350*/  IMAD.U32 R2, R6, -0x80000000, RZ ;  /* 0x8000000006027824 */ /* 0x000fc800078e00ff */
[----:B------:R4:W-:Y:S01]  /*2360*/  SYNCS.PHASECHK.TRANS64.TRYWAIT PT, [UR16+0x70], R2 ;  /* 0x00007002ff0075a7 */ /* 0x0009e200080e1110 */
[----:B------:R-:W5:Y:S02]  /*2370*/  SYNCS.PHASECHK.TRANS64.TRYWAIT P0, [R0+URZ+0x80], R3 ;  /* 0x00008003000075a7 */ /* 0x000f6400080011ff */
[----:B----45:R-:W-:Y:S05]  /*2380*/  @!P0 BRA `(.L_x_30) ;  /* 0x0000002800208947 */ /* 0x030fea0003800000 */
.L_x_73:
[C---:B------:R-:W-:Y:S01]  /*2390*/  LEA R2, R5.reuse, UR12, 0x4 ;  /* 0x0000000c05027c11 */ /* 0x040fe2000f8e20ff */
[----:B------:R-:W-:Y:S02]  /*23a0*/  VIADD R5, R5, 0x1 ;  /* 0x0000000105057836 */ /* 0x000fe40000000000 */
[----:B----4-:R-:W-:-:S03]  /*23b0*/  IMAD.MOV.U32 R3, RZ, RZ, 0x1 ;  /* 0x00000001ff037424 */ /* 0x010fc600078e00ff */
[----:B------:R-:W4:Y:S01]  /*23c0*/  LDS R2, [R2+0x37c1c] ;  /* 0x037c1c0002027984 */ /* 0x000f220000000800 */
[C---:B---3--:R-:W-:Y:S01]  /*23d0*/  ISETP.NE.AND P1, PT, R5.reuse, 0x2, PT ;  /* 0x000000020500780c */ /* 0x048fe20003f25270 */
[----:B------:R3:W-:Y:S06]  /*23e0*/  MEMBAR.ALL.CTA ;  /* 0x0000000000007992 */ /* 0x0007ec0000008000 */
[----:B---3--:R-:W3:Y:S01]  /*23f0*/  FENCE.VIEW.ASYNC.S ;  /* 0x00000000000073c6 */ /* 0x008ee20000000000 */
[----:B------:R-:W-:Y:S01]  /*2400*/  SEL R5, R5, RZ, P1 ;  /* 0x000000ff05057207 */ /* 0x000fe20000800000 */
[----:B---3--:R3:W-:Y:S01]  /*2410*/  SYNCS.ARRIVE.TRANS64.ART0 RZ, [R0+URZ+0x90], R3 ;  /* 0x0000900300ff79a7 */ /* 0x0087e200085000ff */
[----:B----4-:R-:W-:-:S02]  /*2420*/  ISETP.NE.AND P0, PT, R2, 0x1, PT ;  /* 0x000000010200780c */ /* 0x010fc40003f05270 */
[----:B---3--:R-:W-:-:S04]  /*2430*/  SEL R3, RZ, 0x1, P1 ;  /* 0x00000001ff037807 */ /* 0x008fc80000800000 */
[----:B------:R-:W-:-:S07]  /*2440*/  LOP3.LUT R4, R4, R3, RZ, 0x3c, !PT ;  /* 0x0000000304047212 */ /* 0x000fce00078e3cff */
[----:B------:R-:W-:Y:S05]  /*2450*/  @!P0 BRA `(.L_x_31) ;  /* 0xfffffff8006c8947 */ /* 0x000fea000383ffff */
[----:B------:R-:W-:-:S06]  /*2460*/  UIADD3 UR31, UPT, UPT, UR31, 0x1, URZ ;  /* 0x000000011f1f7890 */ /* 0x000fcc000fffe0ff */
[----:B------:R-:W-:Y:S02]  /*2470*/  MOV R0, UR31 ;  /* 0x0000001f00007c02 */ /* 0x000fe40008000f00 */
.L_x_24:
[----:B------:R-:W3:Y:S02]  /*2480*/  S2UR UR4, SR_CgaCtaId ;  /* 0x00000000000479c3 */ /* 0x000ee40000008800 */
[----:B---3--:R-:W-:-:S04]  /*2490*/  ULOP3.LUT UR4, UR4, 0x1, URZ, 0xc0, !UPT ;  /* 0x0000000104047892 */ /* 0x008fc8000f8ec0ff */
[----:B------:R-:W-:-:S09]  /*24a0*/  UISETP.NE.U32.AND UP0, UPT, UR4, 0x1, UPT ;  /* 0x000000010400788c */ /* 0x000fd2000bf05070 */
[----:B------:R-:W-:Y:S05]  /*24b0*/  BRA.U !UP0, `(.L_x_22) ;  /* 0x0000000108207547 */ /* 0x000fea000b800000 */
[----:B------:R-:W-:-:S04]  /*24c0*/  ISETP.NE.AND P0, PT, R0, 0x2, PT ;  /* 0x000000020000780c */ /* 0x000fc80003f05270 */
[----:B------:R-:W-:Y:S02]  /*24d0*/  SEL R3, RZ, 0x1, P0 ;  /* 0x00000001ff037807 */ /* 0x000fe40000000000 */
[----:B------:R-:W-:Y:S02]  /*24e0*/  SEL R0, R0, RZ, P0 ;  /* 0x000000ff00007207 */ /* 0x000fe40000000000 */
[----:B------:R-:W-:Y:S02]  /*24f0*/  LOP3.LUT R3, R6, R3, RZ, 0x3c, !PT ;  /* 0x0000000306037212 */ /* 0x000fe400078e3cff */
[----:B------:R-:W-:-:S03]  /*2500*/  LEA R0, R0, UR12, 0x3 ;  /* 0x0000000c00007c11 */ /* 0x000fc6000f8e18ff */
[----:B------:R-:W-:-:S04]  /*2510*/  IMAD.U32 R2, R3, -0x80000000, RZ ;  /* 0x8000000003027824 */ /* 0x000fc800078e00ff */
[----:B------:R-:W3:Y:S02]  /*2520*/  SYNCS.PHASECHK.TRANS64.TRYWAIT P0, [R0+URZ+0x70], R2 ;  /* 0x00007002000075a7 */ /* 0x000ee400080011ff */
[----:B---3--:R-:W-:Y:S05]  /*2530*/  @!P0 BRA `(.L_x_32) ;  /* 0x0000002400cc8947 */ /* 0x008fea0003800000 */
.L_x_22:
[----:B------:R-:W-:-:S13]  /*2540*/  ISETP.GT.AND P0, PT, R121, 0x3, PT ;  /* 0x000000037900780c */ /* 0x000fda0003f04270 */
[----:B-1----:R-:W-:Y:S05]  /*2550*/  @P0 EXIT ;  /* 0x000000000000094d */ /* 0x002fea0003800000 */
[----:B------:R-:W-:Y:S05]  /*2560*/  BRA.U !UP4, `(.L_x_33) ;  /* 0x000000010cb87547 */ /* 0x000fea000b800000 */
[----:B------:R-:W1:Y:S01]  /*2570*/  S2UR UR6, SR_CgaCtaId ;  /* 0x00000000000679c3 */ /* 0x000e620000008800 */
[----:B------:R-:W-:Y:S01]  /*2580*/  NOP ;  /* 0x0000000000007918 */ /* 0x000fe20000000000 */
[----:B------:R-:W-:Y:S01]  /*2590*/  UMOV UR4, 0x40 ;  /* 0x0000004000047882 */ /* 0x000fe20000000000 */
[----:B------:R-:W-:Y:S01]  /*25a0*/  UMOV UR5, 0x400 ;  /* 0x0000040000057882 */ /* 0x000fe20000000000 */
[----:B-1----:R-:W-:Y:S02]  /*25b0*/  ULEA UR4, UR6, UR4, 0x18 ;  /* 0x0000000406047291 */ /* 0x002fe4000f8ec0ff */
[----:B------:R-:W-:-:S07]  /*25c0*/  ULEA UR5, UR6, UR5, 0x18 ;  /* 0x0000000506057291 */ /* 0x000fce000f8ec0ff */
[----:B---3--:R-:W1:Y:S02]  /*25d0*/  LDS.U8 R0, [UR4] ;  /* 0x00000004ff007984 */ /* 0x008e640008000000 */
[----:B-1----:R-:W-:-:S13]  /*25e0*/  ISETP.NE.AND P0, PT, R0, RZ, PT ;  /* 0x000000ff0000720c */ /* 0x002fda0003f05270 */
[----:B------:R-:W-:Y:S05]  /*25f0*/  @P0 BRA `(.L_x_34) ;  /* 0x00000000007c0947 */ /* 0x000fea0003800000 */
[----:B------:R-:W-:-:S13]  /*2600*/  ELECT P0, URZ, PT ;  /* 0x0000000000ff782f */ /* 0x000fda0003800000 */
[----:B------:R-:W-:Y:S05]  /*2610*/  @!P0 BRA `(.L_x_35) ;  /* 0x0000000000848947 */ /* 0x000fea0003800000 */
[----:B------:R-:W-:Y:S01]  /*2620*/  UMOV UR4, 0x10 ;  /* 0x0000001000047882 */ /* 0x000fe20000000000 */
[----:B------:R-:W-:-:S04]  /*2630*/  IMAD.MOV.U32 R2, RZ, RZ, 0xffff ;  /* 0x0000ffffff027424 */ /* 0x000fc800078e00ff */
[----:B------:R-:W-:Y:S04]  /*2640*/  DEPBAR.LE SB1, 0x36 ;  /* 0x00009d800000791a */ /* 0x000fe80000000000 */
[----:B------:R-:W1:Y:S02]  /*2650*/  UTCATOMSWS.FIND_AND_SET.ALIGN UP0, UR4, UR4 ;  /* 0x00000004000475e3 */ /* 0x000e640008000800 */
[----:B-1----:R-:W-:Y:S01]  /*2660*/  PLOP3.LUT P0, PT, PT, PT, UP0, 0x80, 0x8 ;  /* 0x000000000008781c */ /* 0x002fe20003f0f008 */
[----:B------:R-:W-:-:S03]  /*2670*/  IMAD.U32 R5, RZ, RZ, UR4 ;  /* 0x00000004ff057e24 */ /* 0x000fc6000f8e00ff */
[----:B------:R-:W-:-:S04]  /*2680*/  SEL R0, RZ, 0xffffffff, !P0 ;  /* 0xffffffffff007807 */ /* 0x000fc80004000000 */
[----:B------:R-:W-:Y:S01]  /*2690*/  ISETP.NE.AND P0, PT, R0, RZ, PT ;  /* 0x000000ff0000720c */ /* 0x000fe20003f05270 */
[----:B------:R-:W-:-:S12]  /*26a0*/  IMAD.MOV.U32 R0, RZ, RZ, 0x1 ;  /* 0x00000001ff007424 */ /* 0x000fd800078e00ff */
[----:B------:R-:W-:Y:S05]  /*26b0*/  @P0 BRA `(.L_x_36) ;  /* 0x0000000000240947 */ /* 0x000fea0003800000 */
.L_x_37:
[----:B------:R-:W-:Y:S05]  /*26c0*/  NANOSLEEP 0x64 ;  /* 0x000000640000795d */ /* 0x000fea0003800000 */
[----:B------:R-:W-:-:S05]  /*26d0*/  UMOV UR4, 0x10 ;  /* 0x0000001000047882 */ /* 0x000fca0000000000 */
[----:B------:R-:W-:Y:S04]  /*26e0*/  DEPBAR.LE SB1, 0x36 ;  /* 0x00009d800000791a */ /* 0x000fe80000000000 */
[----:B------:R-:W1:Y:S02]  /*26f0*/  UTCATOMSWS.FIND_AND_SET.ALIGN UP0, UR4, UR4 ;  /* 0x00000004000475e3 */ /* 0x000e640008000800 */
[----:B-1----:R-:W-:Y:S01]  /*2700*/  PLOP3.LUT P0, PT, PT, PT, UP0, 0x80, 0x8 ;  /* 0x000000000008781c */ /* 0x002fe20003f0f008 */
[----:B------:R-:W-:-:S03]  /*2710*/  IMAD.U32 R5, RZ, RZ, UR4 ;  /* 0x00000004ff057e24 */ /* 0x000fc6000f8e00ff */
[----:B------:R-:W-:-:S04]  /*2720*/  SEL R3, RZ, 0xffffffff, !P0 ;  /* 0xffffffffff037807 */ /* 0x000fc80004000000 */
[----:B------:R-:W-:-:S13]  /*2730*/  ISETP.NE.AND P0, PT, R3, RZ, PT ;  /* 0x000000ff0300720c */ /* 0x000fda0003f05270 */
[----:B------:R-:W-:Y:S05]  /*2740*/  @!P0 BRA `(.L_x_37) ;  /* 0xfffffffc00dc8947 */ /* 0x000fea000383ffff */
.L_x_36:
[C---:B------:R-:W-:Y:S01]  /*2750*/  VIADD R3, R5.reuse, 0x10 ;  /* 0x0000001005037836 */ /* 0x040fe20000000000 */
[----:B------:R-:W-:Y:S01]  /*2760*/  UMOV UR4, 0x50 ;  /* 0x0000005000047882 */ /* 0x000fe20000000000 */
[----:B------:R-:W-:Y:S01]  /*2770*/  SHF.L.U32 R2, R2, R5, RZ ;  /* 0x0000000502027219 */ /* 0x000fe200000006ff */
[----:B------:R-:W-:Y:S01]  /*2780*/  ULEA UR4, UR6, UR4, 0x18 ;  /* 0x0000000406047291 */ /* 0x000fe2000f8ec0ff */
[----:B------:R-:W-:Y:S01]  /*2790*/  IMAD.SHL.U32 R5, R5, 0x20, RZ ;  /* 0x0000002005057824 */ /* 0x000fe200078e00ff */
[----:B------:R-:W-:-:S04]  /*27a0*/  SHF.L.U32 R3, R0, R3, RZ ;  /* 0x0000000300037219 */ /* 0x000fc800000006ff */
[----:B------:R-:W-:-:S05]  /*27b0*/  LOP3.LUT R2, R3, R2, RZ, 0xfc, !PT ;  /* 0x0000000203027212 */ /* 0x000fca00078efcff */
[----:B------:R1:W-:Y:S04]  /*27c0*/  ATOMS.OR RZ, [UR4], R2 ;  /* 0x00000002ffff798c */ /* 0x0003e8000b000004 */
[----:B------:R1:W-:Y:S01]  /*27d0*/  STS [UR5+0xa8], R5 ;  /* 0x0000a805ff007988 */ /* 0x0003e20008000805 */
[----:B------:R-:W-:Y:S05]  /*27e0*/  BRA `(.L_x_35) ;  /* 0x0000000000107947 */ /* 0x000fea0003800000 */
.L_x_34:
[----:B------:R-:W-:Y:S02]  /*27f0*/  MOV R0, 0xffffffff ;  /* 0xffffffff00007802 */ /* 0x000fe40000000f00 */
[----:B------:R-:W-:-:S03]  /*2800*/  MOV R2, 0x2830 ;  /* 0x0000283000027802 */ /* 0x000fc60000000f00 */
[----:B------:R1:W-:Y:S04]  /*2810*/  STS [UR5+0xa8], R0 ;  /* 0x0000a800ff007988 */ /* 0x0003e80008000805 */
[----:B-12---:R-:W-:Y:S05]  /*2820*/  CALL.REL.NOINC `($__internal_1_$__cuda_sm10x_tcgen05_guardrail_trap_phase_invalid_during_alloc) ;  /* 0x0000002400787944 */ /* 0x006fea0003c00000 */
.L_x_35:
[----:B------:R-:W-:Y:S05]  /*2830*/  WARPSYNC.ALL ;  /* 0x0000000000007948 */ /* 0x000fea0003800000 */
[----:B------:R-:W-:Y:S01]  /*2840*/  NOP ;  /* 0x0000000000007918 */ /* 0x000fe20000000000 */
.L_x_33:
[----:B------:R-:W4:Y:S08]  /*2850*/  S2UR UR4, SR_CgaCtaId ;  /* 0x00000000000479c3 */ /* 0x000f300000008800 */
[----:B------:R-:W-:Y:S06]  /*2860*/  BAR.SYNC.DEFER_BLOCKING 0x3, 0xa0 ;  /* 0x00c2800000007b1d */ /* 0x000fec0000010000 */
[----:B------:R-:W-:-:S02]  /*2870*/  UMOV UR5, 0x400 ;  /* 0x0000040000057882 */ /* 0x000fc40000000000 */
[----:B----4-:R-:W-:-:S06]  /*2880*/  ULEA UR4, UR4, UR5, 0x18 ;  /* 0x0000000504047291 */ /* 0x010fcc000f8ec0ff */
[----:B------:R-:W-:-:S05]  /*2890*/  MOV R87, UR4 ;  /* 0x0000000400577c02 */ /* 0x000fca0008000f00 */
[----:B------:R4:W1:Y:S01]  /*28a0*/  LDS R120, [R87+0xa8] ;  /* 0x0000a80057787984 */ /* 0x0008620000000800 */
[----:B------:R-:W5:Y:S02]  /*28b0*/  SYNCS.PHASECHK.TRANS64.TRYWAIT P0, [R87+URZ+0x80], RZ ;  /* 0x000080ff570075a7 */ /* 0x000f6400080011ff */
[----:B-1--45:R-:W-:Y:S05]  /*28c0*/  @!P0 BRA `(.L_x_38) ;  /* 0x0000002400008947 */ /* 0x032fea0003800000 */
.L_x_75:
[----:B------:R-:W4:Y:S01]  /*28d0*/  LDS.128 R88, [R87+0x37c10] ;  /* 0x037c100057587984 */ /* 0x000f220000000c00 */
[----:B---3--:R-:W-:Y:S01]  /*28e0*/  HFMA2 R0, -RZ, RZ, 0, 5.9604644775390625e-08 ;  /* 0x00000001ff007431 */ /* 0x008fe200000001ff */
[----:B------:R3:W-:Y:S06]  /*28f0*/  MEMBAR.ALL.CTA ;  /* 0x0000000000007992 */ /* 0x0007ec0000008000 */
[----:B---3--:R-:W3:Y:S02]  /*2900*/  FENCE.VIEW.ASYNC.S ;  /* 0x00000000000073c6 */ /* 0x008ee40000000000 */
[----:B---3--:R3:W-:Y:S01]  /*2910*/  SYNCS.ARRIVE.TRANS64.ART0 RZ, [R87+URZ+0x90], R0 ;  /* 0x0000900057ff79a7 */ /* 0x0087e200085000ff */
[----:B----4-:R-:W-:-:S13]  /*2920*/  ISETP.NE.AND P0, PT, R91, 0x1, PT ;  /* 0x000000015b00780c */ /* 0x010fda0003f05270 */
[----:B---3--:R-:W-:Y:S05]  /*2930*/  @P0 BRA `(.L_x_39) ;  /* 0x0000001800d80947 */ /* 0x008fea0003800000 */
[----:B------:R-:W-:Y:S01]  /*2940*/  IMAD.SHL.U32 R4, R104, 0x80, RZ ;  /* 0x0000008068047824 */ /* 0x000fe200078e00ff */
[----:B------:R-:W-:Y:S01]  /*2950*/  SHF.R.U32.HI R109, RZ, 0x5, R104 ;  /* 0x00000005ff6d7819 */ /* 0x000fe20000011668 */
[----:B------:R-:W3:Y:S01]  /*2960*/  S2UR UR8, SR_CgaCtaId ;  /* 0x00000000000879c3 */ /* 0x000ee20000008800 */
[----:B------:R-:W4:Y:S01]  /*2970*/  S2R R102, SR_LANEID ;  /* 0x0000000000667919 */ /* 0x000f220000000000 */
[----:B------:R-:W-:Y:S01]  /*2980*/  IMAD R119, R121, 0x4, R87 ;  /* 0x0000000479777824 */ /* 0x000fe200078e0257 */
[----:B------:R-:W-:Y:S01]  /*2990*/  LOP3.LUT R4, R4, 0xf80, RZ, 0xc0, !PT ;  /* 0x00000f8004047812 */ /* 0x000fe200078ec0ff */
[----:B------:R-:W-:Y:S01]  /*29a0*/  IMAD.MOV.U32 R108, RZ, RZ, 0x1 ;  /* 0x00000001ff6c7424 */ /* 0x000fe200078e00ff */
[----:B------:R-:W-:Y:S01]  /*29b0*/  CS2R R106, SRZ ;  /* 0x00000000006a7805 */ /* 0x000fe2000001ff00 */
[----:B------:R-:W-:Y:S01]  /*29c0*/  IMAD.MOV.U32 R105, RZ, RZ, RZ ;  /* 0x000000ffff697224 */ /* 0x000fe200078e00ff */
[----:B------:R-:W-:Y:S01]  /*29d0*/  UMOV UR9, 0x400 ;  /* 0x0000040000097882 */ /* 0x000fe20000000000 */
[----:B------:R-:W-:Y:S01]  /*29e0*/  IMAD R4, R109, 0x1000, R4 ;  /* 0x000010006d047824 */ /* 0x000fe200078e0204 */
[----:B------:R-:W1:Y:S03]  /*29f0*/  LDCU.64 UR10, c[0x0][0x348] ;  /* 0x00006900ff0a77ac */ /* 0x000e660008000a00 */
[----:B------:R-:W-:-:S04]  /*2a00*/  IMAD.IADD R4, R87, 0x1, R4 ;  /* 0x0000000157047824 */ /* 0x000fc800078e0204 */
[C---:B------:R-:W-:Y:S02]  /*2a10*/  VIADD R2, R4.reuse, 0x400 ;  /* 0x0000040004027836 */ /* 0x040fe40000000000 */
[C---:B------:R-:W-:Y:S02]  /*2a20*/  VIADD R3, R4.reuse, 0x430 ;  /* 0x0000043004037836 */ /* 0x040fe40000000000 */
[C---:B------:R-:W-:Y:S01]  /*2a30*/  VIADD R6, R4.reuse, 0x420 ;  /* 0x0000042004067836 */ /* 0x040fe20000000000 */
[----:B------:R-:W-:Y:S01]  /*2a40*/  SHF.R.U32.HI R115, RZ, 0x3, R2 ;  /* 0x00000003ff737819 */ /* 0x000fe20000011602 */
[----:B------:R-:W-:Y:S01]  /*2a50*/  VIADD R5, R4, 0x410 ;  /* 0x0000041004057836 */ /* 0x000fe20000000000 */
[----:B------:R-:W-:Y:S01]  /*2a60*/  SHF.R.U32.HI R118, RZ, 0x3, R3 ;  /* 0x00000003ff767819 */ /* 0x000fe20000011603 */
[----:B---3--:R-:W-:Y:S01]  /*2a70*/  ULEA UR7, UR8, UR9, 0x18 ;  /* 0x0000000908077291 */ /* 0x008fe2000f8ec0ff */
[----:B------:R-:W-:Y:S02]  /*2a80*/  LOP3.LUT R115, R2, 0x70, R115, 0x78, !PT ;  /* 0x0000007002737812 */ /* 0x000fe400078e7873 */
[----:B------:R-:W-:-:S02]  /*2a90*/  LOP3.LUT R2, R104, 0x1f, RZ, 0xc0, !PT ;  /* 0x0000001f68027812 */ /* 0x000fc400078ec0ff */
[----:B------:R-:W-:Y:S01]  /*2aa0*/  LOP3.LUT R118, R3, 0x70, R118, 0x78, !PT ;  /* 0x0000007003767812 */ /* 0x000fe200078e7876 */
[----:B------:R-:W-:Y:S01]  /*2ab0*/  VIADD R3, R4, 0x470 ;  /* 0x0000047004037836 */ /* 0x000fe20000000000 */
[----:B------:R-:W-:Y:S01]  /*2ac0*/  SHF.R.U32.HI R117, RZ, 0x3, R6 ;  /* 0x00000003ff757819 */ /* 0x000fe20000011606 */
[C---:B------:R-:W-:Y:S01]  /*2ad0*/  IMAD R2, R109.reuse, 0x20, R2 ;  /* 0x000000206d027824 */ /* 0x040fe200078e0202 */
[----:B------:R-:W-:Y:S01]  /*2ae0*/  SHF.R.U32.HI R116, RZ, 0x3, R5 ;  /* 0x00000003ff747819 */ /* 0x000fe20000011605 */
[----:B------:R-:W-:Y:S01]  /*2af0*/  IMAD R109, R109, 0x200000, R120 ;  /* 0x002000006d6d7824 */ /* 0x000fe200078e0278 */
[----:B------:R-:W-:Y:S01]  /*2b00*/  SHF.R.U32.HI R114, RZ, 0x3, R3 ;  /* 0x00000003ff727819 */ /* 0x000fe20000011603 */
[----:B------:R-:W-:Y:S01]  /*2b10*/  IMAD.SHL.U32 R2, R2, 0x20, RZ ;  /* 0x0000002002027824 */ /* 0x000fe200078e00ff */
[----:B------:R-:W-:Y:S01]  /*2b20*/  LOP3.LUT R117, R6, 0x70, R117, 0x78, !PT ;  /* 0x0000007006757812 */ /* 0x000fe200078e7875 */
[C---:B------:R-:W-:Y:S01]  /*2b30*/  VIADD R6, R4.reuse, 0x460 ;  /* 0x0000046004067836 */ /* 0x040fe20000000000 */
[----:B------:R-:W-:Y:S01]  /*2b40*/  LOP3.LUT R114, R3, 0x70, R114, 0x78, !PT ;  /* 0x0000007003727812 */ /* 0x000fe200078e7872 */
[----:B------:R-:W-:Y:S01]  /*2b50*/  VIADD R3, R4, 0x450 ;  /* 0x0000045004037836 */ /* 0x000fe20000000000 */
[----:B------:R-:W-:Y:S01]  /*2b60*/  LOP3.LUT R2, R2, 0xffff, RZ, 0xc0, !PT ;  /* 0x0000ffff02027812 */ /* 0x000fe200078ec0ff */
[----:B------:R-:W-:Y:S01]  /*2b70*/  VIADD R4, R4, 0x440 ;  /* 0x0000044004047836 */ /* 0x000fe20000000000 */
[----:B------:R-:W-:-:S02]  /*2b80*/  SHF.R.U32.HI R113, RZ, 0x3, R6 ;  /* 0x00000003ff717819 */ /* 0x000fc40000011606 */
[----:B------:R-:W-:Y:S02]  /*2b90*/  SHF.R.U32.HI R110, RZ, 0x1, R2 ;  /* 0x00000001ff6e7819 */ /* 0x000fe40000011602 */
[----:B------:R-:W-:Y:S02]  /*2ba0*/  SHF.R.U32.HI R112, RZ, 0x3, R3 ;  /* 0x00000003ff707819 */ /* 0x000fe40000011603 */
[----:B------:R-:W-:Y:S02]  /*2bb0*/  LOP3.LUT R110, R110, 0xffff, RZ, 0xc0, !PT ;  /* 0x0000ffff6e6e7812 */ /* 0x000fe400078ec0ff */
[----:B------:R-:W-:Y:S02]  /*2bc0*/  SHF.R.U32.HI R111, RZ, 0x3, R4 ;  /* 0x00000003ff6f7819 */ /* 0x000fe40000011604 */
[----:B------:R-:W-:Y:S01]  /*2bd0*/  LOP3.LUT R116, R5, 0x70, R116, 0x78, !PT ;  /* 0x0000007005747812 */ /* 0x000fe200078e7874 */
[----:B------:R-:W-:Y:S01]  /*2be0*/  IMAD.IADD R110, R87, 0x1, R110 ;  /* 0x00000001576e7824 */ /* 0x000fe200078e026e */
[----:B------:R-:W-:-:S02]  /*2bf0*/  LOP3.LUT R113, R6, 0x70, R113, 0x78, !PT ;  /* 0x0000007006717812 */ /* 0x000fc400078e7871 */
[----:B------:R-:W-:Y:S02]  /*2c00*/  LOP3.LUT R112, R3, 0x70, R112, 0x78, !PT ;  /* 0x0000007003707812 */ /* 0x000fe400078e7870 */
[----:B-1--4-:R-:W-:-:S07]  /*2c10*/  LOP3.LUT R111, R4, 0x70, R111, 0x78, !PT ;  /* 0x00000070046f7812 */ /* 0x012fce00078e786f */
.L_x_50:
[----:B-1----:R-:W1:Y:S01]  /*2c20*/  LDC.64 R6, c[0x0][0x750] ;  /* 0x0001d400ff067b82 */ /* 0x002e620000000a00 */
[----:B------:R-:W-:-:S04]  /*2c30*/  SHF.L.U32 R125, R88, 0x7, RZ ;  /* 0x00000007587d7819 */ /* 0x000fc800000006ff */
[----:B------:R-:W-:-:S03]  /*2c40*/  IADD3 R5, PT, PT, R125, R104, RZ ;  /* 0x000000687d057210 */ /* 0x000fc60007ffe0ff */
[----:B------:R-:W3:Y:S01]  /*2c50*/  LDC.64 R2, c[0x0][0x758] ;  /* 0x0001d600ff027b82 */ /* 0x000ee20000000a00 */
[----:B------:R-:W-:Y:S02]  /*2c60*/  IMAD R123, R106, 0x8, R87 ;  /* 0x000000086a7b7824 */ /* 0x000fe400078e0257 */
[----:B-1----:R-:W-:-:S05]  /*2c70*/  IMAD.WIDE R6, R90, 0x4, R6 ;  /* 0x000000045a067825 */ /* 0x002fca00078e0206 */
[----:B------:R1:W5:Y:S01]  /*2c80*/  LDG.E R122, desc[UR14][R6.64] ;  /* 0x0000000e067a7981 */ /* 0x000362000c1e1900 */
[----:B---3--:R-:W-:Y:S01]  /*2c90*/  IMAD.WIDE R4, R5, 0x4, R2 ;  /* 0x0000000405047825 */ /* 0x008fe200078e0202 */
[----:B------:R-:W-:-:S04]  /*2ca0*/  SHF.L.U32 R2, R105, 0x1f, RZ ;  /* 0x0000001f69027819 */ /* 0x000fc800000006ff */
[----:B------:R1:W5:Y:S01]  /*2cb0*/  LDG.E R88, desc[UR14][R4.64] ;  /* 0x0000000e04587981 */ /* 0x000362000c1e1900 */
[----:B------:R-:W3:Y:S01]  /*2cc0*/  SYNCS.PHASECHK.TRANS64.TRYWAIT P1, [R123+URZ+0x60], R2 ;  /* 0x000060027b0075a7 */ /* 0x000ee200080211ff */
[----:B------:R-:W-:Y:S01]  /*2cd0*/  PLOP3.LUT P0, PT, PT, PT, PT, 0x80, 0x8 ;  /* 0x000000000008781c */ /* 0x000fe20003f0f070 */
[----:B------:R-:W-:Y:S01]  /*2ce0*/  IMAD.MOV.U32 R103, RZ, RZ, R90 ;  /* 0x000000ffff677224 */ /* 0x000fe200078e005a */
[----:B-1-3--:R-:W-:Y:S11]  /*2cf0*/  @!P1 BRA `(.L_x_40) ;  /* 0x0000002000089947 */ /* 0x00aff60003800000 */
.L_x_77:
[----:B------:R-:W-:Y:S01]  /*2d00*/  HFMA2 R128, -RZ, RZ, 0, 0 ;  /* 0x00000000ff807431 */ /* 0x000fe200000001ff */
[----:B------:R-:W-:Y:S01]  /*2d10*/  SHF.R.S32.HI R86, RZ, 0x1f, R90 ;  /* 0x0000001fff567819 */ /* 0x000fe2000001145a */
[----:B------:R-:W-:Y:S02]  /*2d20*/  IMAD R124, R106, 0x80, R109 ;  /* 0x000000806a7c7824 */ /* 0x000fe400078e026d */
[----:B------:R-:W-:-:S07]  /*2d30*/  IMAD.MOV.U32 R126, RZ, RZ, RZ ;  /* 0x000000ffff7e7224 */ /* 0x000fce00078e00ff */
.L_x_45:
[----:B------:R-:W-:Y:S01]  /*2d40*/  IMAD.SHL.U32 R90, R128, 0x20, RZ ;  /* 0x00000020805a7824 */ /* 0x000fe200078e00ff */
[----:B------:R-:W-:Y:S05]  /*2d50*/  WARPSYNC.ALL ;  /* 0x0000000000007948 */ /* 0x000fea0003800000 */
[----:B------:R-:W-:Y:S01]  /*2d60*/  NOP ;  /* 0x0000000000007918 */ /* 0x000fe20000000000 */
[----:B------:R-:W-:Y:S01]  /*2d70*/  IMAD.IADD R2, R124, 0x1, R90 ;  /* 0x000000017c027824 */ /* 0x000fe200078e025a */
[----:B--2---:R-:W-:-:S04]  /*2d80*/  PLOP3.LUT P2, PT, P0, PT, PT, 0x80, 0x8 ;  /* 0x000000000008781c */ /* 0x004fc8000074f070 */
[----:B------:R-:W-:-:S13]  /*2d90*/  R2UR UR4, R2 ;  /* 0x00000000020472ca */ /* 0x000fda00000e0000 */
[----:B------:R-:W2:Y:S01]  /*2da0*/  LDTM.x32 R36, tmem[UR4+0x20] ;  /* 0x00002004002479ee */ /* 0x000ea200082c0000 */
[----:B------:R-:W-:-:S13]  /*2db0*/  R2UR UR4, R2 ;  /* 0x00000000020472ca */ /* 0x000fda00000e0000 */
[----:B------:R-:W3:Y:S01]  /*2dc0*/  LDTM.x32 R4, tmem[UR4] ;  /* 0x00000004000479ee */ /* 0x000ee200082c0000 */
[-C--:B-12--5:R-:W-:Y:S02]  /*2dd0*/  FMUL2 R2, R36.F32x2.HI_LO, R122.reuse.F32 ;  /* 0x0000007a2402724a */ /* 0x0a6fe40001000000 */
[-C--:B------:R-:W-:Y:S02]  /*2de0*/  FMUL2 R36, R40.F32x2.HI_LO, R122.reuse.F32 ;  /* 0x0000007a2824724a */ /* 0x080fe40001000000 */
[-C--:B------:R-:W-:Y:S02]  /*2df0*/  FMUL2 R40, R44.F32x2.HI_LO, R122.reuse.F32 ;  /* 0x0000007a2c28724a */ /* 0x080fe40001000000 */
[-C--:B------:R-:W-:Y:S02]  /*2e00*/  FMUL2 R38, R38.F32x2.HI_LO, R122.reuse.F32 ;  /* 0x0000007a2626724a */ /* 0x080fe40001000000 */
[-C--:B------:R-:W-:Y:S02]  /*2e10*/  FMUL2 R42, R42.F32x2.HI_LO, R122.reuse.F32 ;  /* 0x0000007a2a2a724a */ /* 0x080fe40001000000 */
[----:B------:R-:W-:-:S02]  /*2e20*/  FMUL2 R44, R48.F32x2.HI_LO, R122.F32 ;  /* 0x0000007a302c724a */ /* 0x000fc40001000000 */
[-C--:B------:R-:W-:Y:S02]  /*2e30*/  FMUL2 R46, R46.F32x2.HI_LO, R122.reuse.F32 ;  /* 0x0000007a2e2e724a */ /* 0x080fe40001000000 */
        /* <DEDUP_REMOVED lines=9> */
[----:B---3--:R-:W-:Y:S01]  /*2ed0*/  FMUL2 R70, R8.F32x2.HI_LO, R122.F32 ;  /* 0x0000007a0846724a */ /* 0x008fe20001000000 */
[----:B------:R-:W-:Y:S01]  /*2ee0*/  F2FP.BF16.F32.PACK_AB R9, R39, R38 ;  /* 0x000000262709723e */ /* 0x000fe200000010ff */
[----:B------:R-:W-:Y:S01]  /*2ef0*/  FMUL2 R72, R10.F32x2.HI_LO, R122.F32 ;  /* 0x0000007a0a48724a */ /* 0x000fe20001000000 */
        /* <DEDUP_REMOVED lines=29> */
[----:B------:R1:W-:Y:S01]  /*30d0*/  STS.128 [R111], R8 ;  /* 0x000000086f007388 */ /* 0x0003e20000000c00 */
[----:B------:R-:W-:-:S02]  /*30e0*/  F2FP.BF16.F32.PACK_AB R7, R73, R72 ;  /* 0x000000484907723e */ /* 0x000fc400000010ff */
[----:B------:R-:W-:Y:S01]  /*30f0*/  F2FP.BF16.F32.PACK_AB R6, R71, R70 ;  /* 0x000000464706723e */ /* 0x000fe200000010ff */
[----:B------:R2:W-:Y:S01]  /*3100*/  STS.128 [R112], R12 ;  /* 0x0000000c70007388 */ /* 0x0005e20000000c00 */
[----:B------:R-:W-:Y:S02]  /*3110*/  F2FP.BF16.F32.PACK_AB R5, R69, R68 ;  /* 0x000000444505723e */ /* 0x000fe400000010ff */
[----:B------:R-:W-:Y:S01]  /*3120*/  F2FP.BF16.F32.PACK_AB R4, R65, R64 ;  /* 0x000000404104723e */ /* 0x000fe200000010ff */
[----:B------:R3:W-:Y:S04]  /*3130*/  STS.128 [R113], R16 ;  /* 0x0000001071007388 */ /* 0x0007e80000000c00 */
[----:B------:R4:W-:Y:S04]  /*3140*/  STS.128 [R114], R20 ;  /* 0x0000001472007388 */ /* 0x0009e80000000c00 */
[----:B------:R4:W-:Y:S01]  /*3150*/  STS.128 [R115], R4 ;  /* 0x0000000473007388 */ /* 0x0009e20000000c00 */
[----:B-1----:R-:W-:-:S02]  /*3160*/  F2FP.BF16.F32.PACK_AB R11, R81, R80 ;  /* 0x00000050510b723e */ /* 0x002fc400000010ff */
[----:B------:R-:W-:Y:S02]  /*3170*/  F2FP.BF16.F32.PACK_AB R10, R79, R78 ;  /* 0x0000004e4f0a723e */ /* 0x000fe400000010ff */
[----:B------:R-:W-:Y:S02]  /*3180*/  F2FP.BF16.F32.PACK_AB R9, R77, R76 ;  /* 0x0000004c4d09723e */ /* 0x000fe400000010ff */
[----:B------:R-:W-:Y:S02]  /*3190*/  F2FP.BF16.F32.PACK_AB R8, R75, R74 ;  /* 0x0000004a4b08723e */ /* 0x000fe400000010ff */
[----:B--2---:R-:W-:Y:S02]  /*31a0*/  F2FP.BF16.F32.PACK_AB R15, R27, R26 ;  /* 0x0000001a1b0f723e */ /* 0x004fe400000010ff */
[----:B------:R-:W-:Y:S01]  /*31b0*/  F2FP.BF16.F32.PACK_AB R14, R25, R24 ;  /* 0x00000018190e723e */ /* 0x000fe200000010ff */
[----:B------:R4:W-:Y:S01]  /*31c0*/  STS.128 [R116], R8 ;  /* 0x0000000874007388 */ /* 0x0009e20000000c00 */
[----:B------:R-:W-:-:S02]  /*31d0*/  F2FP.BF16.F32.PACK_AB R13, R85, R84 ;  /* 0x00000054550d723e */ /* 0x000fc400000010ff */
[----:B------:R-:W-:Y:S02]  /*31e0*/  F2FP.BF16.F32.PACK_AB R12, R83, R82 ;  /* 0x00000052530c723e */ /* 0x000fe400000010ff */
[----:B---3--:R-:W-:Y:S02]  /*31f0*/  F2FP.BF16.F32.PACK_AB R19, R35, R34 ;  /* 0x000000222313723e */ /* 0x008fe400000010ff */
[----:B------:R-:W-:Y:S01]  /*3200*/  F2FP.BF16.F32.PACK_AB R18, R33, R32 ;  /* 0x000000202112723e */ /* 0x000fe200000010ff */
[----:B------:R4:W-:Y:S01]  /*3210*/  STS.128 [R117], R12 ;  /* 0x0000000c75007388 */ /* 0x0009e20000000c00 */
[----:B------:R-:W-:Y:S02]  /*3220*/  F2FP.BF16.F32.PACK_AB R17, R31, R30 ;  /* 0x0000001e1f11723e */ /* 0x000fe400000010ff */
[----:B------:R-:W-:-:S05]  /*3230*/  F2FP.BF16.F32.PACK_AB R16, R29, R28 ;  /* 0x0000001c1d10723e */ /* 0x000fca00000010ff */
[----:B------:R4:W-:Y:S01]  /*3240*/  STS.128 [R118], R16 ;  /* 0x0000001076007388 */ /* 0x0009e20000000c00 */
[----:B------:R1:W-:Y:S06]  /*3250*/  MEMBAR.ALL.CTA ;  /* 0x0000000000007992 */ /* 0x0003ec0000008000 */
[----:B-1----:R-:W1:Y:S02]  /*3260*/  FENCE.VIEW.ASYNC.S ;  /* 0x00000000000073c6 */ /* 0x002e640000000000 */
[----:B-1----:R-:W-:Y:S06]  /*3270*/  BAR.SYNC.DEFER_BLOCKING 0x2, 0x80 ;  /* 0x0082000000007b1d */ /* 0x002fec0000010000 */
[----:B------:R-:W-:Y:S05]  /*3280*/  BRA.U !UP4, `(.L_x_41) ;  /* 0x000000010c447547 */ /* 0x000fea000b800000 */
[----:B------:R-:W-:Y:S01]  /*3290*/  UIADD3 UR12, UP0, UPT, UR10, 0x240, URZ ;  /* 0x000002400a0c7890 */ /* 0x000fe2000ff1e0ff */
[----:B------:R-:W-:Y:S01]  /*32a0*/  PLOP3.LUT P0, PT, PT, PT, PT, 0x80, 0x8 ;  /* 0x000000000008781c */ /* 0x000fe20003f0f070 */
[----:B------:R-:W-:Y:S01]  /*32b0*/  IMAD R90, R89, 0x80, R90 ;  /* 0x00000080595a7824 */ /* 0x000fe200078e025a */
[----:B----4-:R-:W-:Y:S01]  /*32c0*/  IADD3 R4, PT, PT, R87, 0x400, RZ ;  /* 0x0000040057047810 */ /* 0x010fe20007ffe0ff */
[----:B------:R-:W-:-:S12]  /*32d0*/  UIADD3.X UR13, UPT, UPT, URZ, UR11, URZ, UP0, !UPT ;  /* 0x0000000bff0d7290 */ /* 0x000fd800087fe4ff */
.L_x_42:
[----:B------:R-:W-:Y:S02]  /*32e0*/  PLOP3.LUT P1, PT, P1, P0, PT, 0xf2, 0x2f ;  /* 0x00000000002f781c */ /* 0x000fe40000f21e72 */
[----:B------:R-:W-:-:S08]  /*32f0*/  @P0 R2UR P1, UR6, R125 ;  /* 0x000000007d0602ca */ /* 0x000fd00000020000 */
[----:B------:R-:W-:Y:S02]  /*3300*/  PLOP3.LUT P1, PT, P1, P0, PT, 0xf2, 0x2f ;  /* 0x00000000002f781c */ /* 0x000fe40000f21e72 */
[----:B------:R-:W-:-:S08]  /*3310*/  @P0 R2UR.OR P1, UR5, R90 ;  /* 0x000000005a0502ca */ /* 0x000fd00000120000 */
[----:B------:R-:W-:Y:S02]  /*3320*/  PLOP3.LUT P1, PT, P1, P0, PT, 0xf2, 0x2f ;  /* 0x00000000002f781c */ /* 0x000fe40000f21e72 */
[----:B------:R-:W-:-:S08]  /*3330*/  @P0 R2UR.OR P1, UR4, R4 ;  /* 0x00000000040402ca */ /* 0x000fd00000120000 */
[----:B------:R-:W-:Y:S02]  /*3340*/  @P0 PLOP3.LUT P0, PT, P1, PT, PT, 0x80, 0x8 ;  /* 0x000000000008081c */ /* 0x000fe40000f0f070 */
[----:B------:R-:W-:-:S03]  /*3350*/  PLOP3.LUT P1, PT, PT, PT, PT, 0x80, 0x8 ;  /* 0x000000000008781c */ /* 0x000fc60003f2f070 */
[----:B------:R1:W-:Y:S08]  /*3360*/  UTMASTG.2D [UR4], [UR12], desc[URZ] ;  /* 0x0000ff040c0073b5 */ /* 0x0003f00008009000 */
[----:B-1----:R-:W-:Y:S05]  /*3370*/  @P0 BRA.U.ANY `(.L_x_42) ;  /* 0xfffffffd00d80947 */ /* 0x002fea000393ffff */
[----:B------:R0:W-:Y:S01]  /*3380*/  UTMACMDFLUSH ;  /* 0x00000000000079b7 */ /* 0x0001e20000000000 */
[----:B------:R-:W-:-:S04]  /*3390*/  DEPBAR.LE SB0, 0x0 ;  /* 0x000080000000791a */ /* 0x000fc80000000000 */
.L_x_41:
[----:B----4-:R-:W-:Y:S01]  /*33a0*/  FMUL2 R20, R80.F32x2.HI_LO, -1.4426950216293334961 ;  /* 0xbfb8aa3b5014784a */ /* 0x010fe20001000000 */
[----:B------:R-:W-:Y:S01]  /*33b0*/  BAR.SYNC.DEFER_BLOCKING 0x2, 0x80 ;  /* 0x0082000000007b1d */ /* 0x000fe20000010000 */
[----:B------:R-:W-:Y:S02]  /*33c0*/  FMUL2 R4, R34.F32x2.HI_LO, -1.4426950216293334961 ;  /* 0xbfb8aa3b2204784a */ /* 0x000fe40001000000 */
[----:B------:R-:W-:Y:S02]  /*33d0*/  FMUL2 R22, R78.F32x2.HI_LO, -1.4426950216293334961 ;  /* 0xbfb8aa3b4e16784a */ /* 0x000fe40001000000 */
[----:B------:R-:W-:Y:S01]  /*33e0*/  FMUL2 R6, R32.F32x2.HI_LO, -1.4426950216293334961 ;  /* 0xbfb8aa3b2006784a */ /* 0x000fe20001000000 */
[----:B------:R-:W-:Y:S01]  /*33f0*/  MUFU.EX2 R20, R20 ;  /* 0x0000001400147308 */ /* 0x000fe20000000800 */
[----:B------:R-:W-:Y:S02]  /*3400*/  FMUL2 R96, R70.F32x2.HI_LO, -1.4426950216293334961 ;  /* 0xbfb8aa3b4660784a */ /* 0x000fe40001000000 */
[----:B------:R-:W-:-:S02]  /*3410*/  FMUL2 R94, R72.F32x2.HI_LO, -1.4426950216293334961 ;  /* 0xbfb8aa3b485e784a */ /* 0x000fc40001000000 */
[----:B------:R-:W-:Y:S02]  /*3420*/  FMUL2 R100, R64.F32x2.HI_LO, -1.4426950216293334961 ;  /* 0xbfb8aa3b4064784a */ /* 0x000fe40001000000 */
[----:B------:R-:W-:Y:S01]  /*3430*/  FMUL2 R90, R76.F32x2.HI_LO, -1.4426950216293334961 ;  /* 0xbfb8aa3b4c5a784a */ /* 0x000fe20001000000 */
[----:B------:R-:W1:Y:S01]  /*3440*/  MUFU.EX2 R21, R21 ;  /* 0x0000001500157308 */ /* 0x000e620000000800 */
[----:B------:R-:W-:Y:S02]  /*3450*/  FMUL2 R8, R30.F32x2.HI_LO, -1.4426950216293334961 ;  /* 0xbfb8aa3b1e08784a */ /* 0x000fe40001000000 */
[----:B------:R-:W-:Y:S02]  /*3460*/  FMUL2 R92, R74.F32x2.HI_LO, -1.4426950216293334961 ;  /* 0xbfb8aa3b4a5c784a */ /* 0x000fe40001000000 */
[----:B------:R-:W-:Y:S02]  /*3470*/  FMUL2 R10, R28.F32x2.HI_LO, -1.4426950216293334961 ;  /* 0xbfb8aa3b1c0a784a */ /* 0x000fe40001000000 */
[----:B------:R-:W-:Y:S01]  /*3480*/  FMUL2 R14, R24.F32x2.HI_LO, -1.4426950216293334961 ;  /* 0xbfb8aa3b180e784a */ /* 0x000fe20001000000 */
[----:B------:R-:W-:Y:S01]  /*3490*/  MUFU.EX2 R4, R4 ;  /* 0x0000000400047308 */ /* 0x000fe20000000800 */
[----:B------:R-:W-:-:S02]  /*34a0*/  FMUL2 R12, R26.F32x2.HI_LO, -1.4426950216293334961 ;  /* 0xbfb8aa3b1a0c784a */ /* 0x000fc40001000000 */
[----:B------:R-:W-:Y:S02]  /*34b0*/  FMUL2 R98, R68.F32x2.HI_LO, -1.4426950216293334961 ;  /* 0xbfb8aa3b4462784a */ /* 0x000fe40001000000 */
[----:B------:R-:W-:Y:S02]  /*34c0*/  FMUL2 R16, R84.F32x2.HI_LO, -1.4426950216293334961 ;  /* 0xbfb8aa3b5410784a */ /* 0x000fe40001000000 */
[----:B------:R-:W-:Y:S01]  /*34d0*/  FMUL2 R18, R82.F32x2.HI_LO, -1.4426950216293334961 ;  /* 0xbfb8aa3b5212784a */ /* 0x000fe20001000000 */
[----:B------:R-:W2:Y:S01]  /*34e0*/  MUFU.EX2 R5, R5 ;  /* 0x0000000500057308 */ /* 0x000ea20000000800 */
[----:B-1----:R-:W-:-:S07]  /*34f0*/  FADD2 R20, R20.F32x2.HI_LO, 1 ;  /* 0x3f8000001414744b */ /* 0x002fce0000200000 */
[----:B------:R-:W-:Y:S08]  /*3500*/  MUFU.EX2 R22, R22 ;  /* 0x0000001600167308 */ /* 0x000ff00000000800 */
[----:B------:R-:W1:Y:S01]  /*3510*/  MUFU.EX2 R23, R23 ;  /* 0x0000001700177308 */ /* 0x000e620000000800 */
[----:B--2---:R-:W-:-:S07]  /*3520*/  FADD2 R4, R4.F32x2.HI_LO, 1 ;  /* 0x3f8000000404744b */ /* 0x004fce0000200000 */
[----:B------:R-:W-:Y:S08]  /*3530*/  MUFU.EX2 R6, R6 ;  /* 0x0000000600067308 */ /* 0x000ff00000000800 */
        /* <DEDUP_REMOVED lines=35> */
[----:B------:R-:W-:Y:S08]  /*3770*/  MUFU.RCP R20, R20 ;  /* 0x0000001400147308 */ /* 0x000ff00000001000 */
[----:B------:R-:W2:Y:S01]  /*3780*/  MUFU.RCP R21, R21 ;  /* 0x0000001500157308 */ /* 0x000ea20000001000 */
[----:B-1----:R-:W-:-:S07]  /*3790*/  FADD2 R16, R16.F32x2.HI_LO, 1 ;  /* 0x3f8000001010744b */ /* 0x002fce0000200000 */
[----:B------:R-:W-:Y:S08]  /*37a0*/  MUFU.RCP R4, R4 ;  /* 0x0000000400047308 */ /* 0x000ff00000001000 */
[----:B------:R-:W1:Y:S01]  /*37b0*/  MUFU.RCP R5, R5 ;  /* 0x0000000500057308 */ /* 0x000e620000001000 */
[----:B--2---:R-:W-:-:S04]  /*37c0*/  FMUL2 R20, R20.F32x2.HI_LO, R80.F32x2.HI_LO ;  /* 0x000000501414724a */ /* 0x004fc80000000000 */
[----:B------:R-:W-:-:S03]  /*37d0*/  FMUL2 R20, R20.F32x2.HI_LO, R50.F32x2.HI_LO ;  /* 0x000000321414724a */ /* 0x000fc60000000000 */
[----:B------:R-:W-:Y:S01]  /*37e0*/  MUFU.EX2 R18, R18 ;  /* 0x0000001200127308 */ /* 0x000fe20000000800 */
[----:B------:R-:W-:-:S07]  /*37f0*/  FMUL2 R20, R20.F32x2.HI_LO, R88.F32 ;  /* 0x000000581414724a */ /* 0x000fce0001000000 */
[----:B------:R-:W2:Y:S01]  /*3800*/  MUFU.EX2 R19, R19 ;  /* 0x0000001300137308 */ /* 0x000ea20000000800 */
[----:B-1----:R-:W-:-:S04]  /*3810*/  FMUL2 R4, R4.F32x2.HI_LO, R34.F32x2.HI_LO ;  /* 0x000000220404724a */ /* 0x002fc80000000000 */
[----:B------:R-:W-:-:S03]  /*3820*/  FMUL2 R4, R4.F32x2.HI_LO, R66.F32x2.HI_LO ;  /* 0x000000420404724a */ /* 0x000fc60000000000 */
[----:B------:R-:W-:Y:S01]  /*3830*/  MUFU.RCP R22, R22 ;  /* 0x0000001600167308 */ /* 0x000fe20000001000 */
[----:B------:R-:W-:-:S07]  /*3840*/  FMUL2 R4, R4.F32x2.HI_LO, R88.F32 ;  /* 0x000000580404724a */ /* 0x000fce0001000000 */
[----:B------:R-:W1:Y:S01]  /*3850*/  MUFU.RCP R23, R23 ;  /* 0x0000001700177308 */ /* 0x000e620000001000 */
[----:B--2---:R-:W-:-:S07]  /*3860*/  FADD2 R18, R18.F32x2.HI_LO, 1 ;  /* 0x3f8000001212744b */ /* 0x004fce0000200000 */
[----:B------:R-:W-:Y:S08]  /*3870*/  MUFU.RCP R6, R6 ;  /* 0x0000000600067308 */ /* 0x000ff00000001000 */
[----:B------:R-:W2:Y:S01]  /*3880*/  MUFU.RCP R7, R7 ;  /* 0x0000000700077308 */ /* 0x000ea20000001000 */
[----:B-1----:R-:W-:-:S04]  /*3890*/  FMUL2 R22, R22.F32x2.HI_LO, R78.F32x2.HI_LO ;  /* 0x0000004e1616724a */ /* 0x002fc80000000000 */
[----:B------:R-:W-:-:S03]  /*38a0*/  FMUL2 R22, R22.F32x2.HI_LO, R44.F32x2.HI_LO ;  /* 0x0000002c1616724a */ /* 0x000fc60000000000 */
[----:B------:R-:W-:Y:S01]  /*38b0*/  MUFU.RCP R96, R96 ;  /* 0x0000006000607308 */ /* 0x000fe20000001000 */
[----:B------:R-:W-:-:S07]  /*38c0*/  FMUL2 R22, R22.F32x2.HI_LO, R88.F32 ;  /* 0x000000581616724a */ /* 0x000fce0001000000 */
[----:B------:R-:W1:Y:S01]  /*38d0*/  MUFU.RCP R97, R97 ;  /* 0x0000006100617308 */ /* 0x000e620000001000 */
[----:B--2---:R-:W-:-:S04]  /*38e0*/  FMUL2 R6, R6.F32x2.HI_LO, R32.F32x2.HI_LO ;  /* 0x000000200606724a */ /* 0x004fc80000000000 */
[----:B------:R-:W-:-:S03]  /*38f0*/  FMUL2 R6, R6.F32x2.HI_LO, R60.F32x2.HI_LO ;  /* 0x0000003c0606724a */ /* 0x000fc60000000000 */
[----:B------:R-:W-:Y:S01]  /*3900*/  MUFU.RCP R94, R94 ;  /* 0x0000005e005e7308 */ /* 0x000fe20000001000 */
[----:B------:R-:W-:-:S07]  /*3910*/  FMUL2 R6, R6.F32x2.HI_LO, R88.F32 ;  /* 0x000000580606724a */ /* 0x000fce0001000000 */
        /* <DEDUP_REMOVED lines=12> */
[----:B------:R-:W-:Y:S01]  /*39e0*/  FMUL2 R100, R100.F32x2.HI_LO, R2.F32x2.HI_LO ;  /* 0x000000026464724a */ /* 0x000fe20000000000 */
[-C--:B------:R-:W-:Y:S02]  /*39f0*/  FMNMX.NAN R3, |R20|, |R4|.reuse, !PT ;  /* 0x4000000414037209 */ /* 0x080fe40007820200 */
[----:B------:R-:W-:Y:S01]  /*3a00*/  MUFU.RCP R8, R8 ;  /* 0x0000000800087308 */ /* 0x000fe20000001000 */
[----:B------:R-:W-:Y:S01]  /*3a10*/  F2FP.SATFINITE.E2M1.F32.PACK_AB_MERGE_C R4, R5, R4, RZ ;  /* 0x000000040504723e */ /* 0x000fe200042070ff */
[----:B------:R-:W-:Y:S01]  /*3a20*/  FMUL2 R100, R100.F32x2.HI_LO, R88.F32 ;  /* 0x000000586464724a */ /* 0x000fe20001000000 */
[----:B------:R-:W-:Y:S02]  /*3a30*/  FMNMX.NAN R2, |R23|, |R7|, !PT ;  /* 0x4000000717027209 */ /* 0x000fe40007820200 */
[----:B------:R-:W-:-:S03]  /*3a40*/  PRMT R4, R4, 0x7054, RZ ;  /* 0x0000705404047816 */ /* 0x000fc600000000ff */
        /* <DEDUP_REMOVED lines=21> */
[----:B--2---:R-:W-:Y:S01]  /*3ba0*/  FMUL2 R14, R14.F32x2.HI_LO, R24.F32x2.HI_LO ;  /* 0x000000180e0e724a */ /* 0x004fe20000000000 */
[C---:B------:R-:W-:Y:S02]  /*3bb0*/  FMNMX.NAN R24, |R21|.reuse, |R5|, !PT ;  /* 0x4000000515187209 */ /* 0x040fe40007820200 */
[----:B------:R-:W-:Y:S01]  /*3bc0*/  F2FP.SATFINITE.E2M1.F32.PACK_AB_MERGE_C R25, R21, R20, RZ ;  /* 0x000000141519723e */ /* 0x000fe200042070ff */
[----:B------:R-:W-:Y:S01]  /*3bd0*/  FMUL2 R14, R14.F32x2.HI_LO, R52.F32x2.HI_LO ;  /* 0x000000340e0e724a */ /* 0x000fe20000000000 */
[----:B------:R-:W-:Y:S02]  /*3be0*/  F2FP.SATFINITE.E2M1.F32.PACK_AB_MERGE_C R5, R23, R22, RZ ;  /* 0x000000161705723e */ /* 0x000fe400042070ff */
[----:B------:R-:W-:Y:S01]  /*3bf0*/  MUFU.RCP R98, R98 ;  /* 0x0000006200627308 */ /* 0x000fe20000001000 */
[----:B------:R-:W-:Y:S01]  /*3c00*/  FMNMX.NAN R21, |R22|, |R6|, !PT ;  /* 0x4000000616157209 */ /* 0x000fe20007820200 */
[----:B------:R-:W-:Y:S01]  /*3c10*/  FMUL2 R14, R14.F32x2.HI_LO, R88.F32 ;  /* 0x000000580e0e724a */ /* 0x000fe20001000000 */
[----:B------:R-:W-:-:S02]  /*3c20*/  F2FP.SATFINITE.E2M1.F32.PACK_AB_MERGE_C R22, R97, R96, RZ ;  /* 0x000000606116723e */ /* 0x000fc400042070ff */
[----:B------:R-:W-:Y:S02]  /*3c30*/  F2FP.SATFINITE.E2M1.F32.PACK_AB_MERGE_C R6, R7, R6, RZ ;  /* 0x000000060706723e */ /* 0x000fe400042070ff */
[----:B------:R-:W-:Y:S01]  /*3c40*/  PRMT R22, R22, 0x7604, RZ ;  /* 0x0000760416167816 */ /* 0x000fe200000000ff */
[----:B------:R-:W2:Y:S01]  /*3c50*/  MUFU.RCP R99, R99 ;  /* 0x0000006300637308 */ /* 0x000ea20000001000 */
[----:B-1----:R-:W-:Y:S01]  /*3c60*/  FMUL2 R12, R12.F32x2.HI_LO, R26.F32x2.HI_LO ;  /* 0x0000001a0c0c724a */ /* 0x002fe20000000000 */
[----:B------:R-:W-:Y:S02]  /*3c70*/  F2FP.SATFINITE.E2M1.F32.PACK_AB_MERGE_C R27, R95, R94, RZ ;  /* 0x0000005e5f1b723e */ /* 0x000fe400042070ff */
[----:B------:R-:W-:Y:S01]  /*3c80*/  FMNMX.NAN R20, |R91|, |R9|, !PT ;  /* 0x400000095b147209 */ /* 0x000fe20007820200 */
[----:B------:R-:W-:Y:S01]  /*3c90*/  FMUL2 R12, R12.F32x2.HI_LO, R58.F32x2.HI_LO ;  /* 0x0000003a0c0c724a */ /* 0x000fe20000000000 */
[----:B------:R-:W-:Y:S02]  /*3ca0*/  PRMT R27, R27, 0x7054, RZ ;  /* 0x000070541b1b7816 */ /* 0x000fe400000000ff */
[----:B------:R-:W-:Y:S01]  /*3cb0*/  MUFU.RCP R16, R16 ;  /* 0x0000001000107308 */ /* 0x000fe20000001000 */
[----:B------:R-:W-:Y:S01]  /*3cc0*/  FMUL2 R12, R12.F32x2.HI_LO, R88.F32 ;  /* 0x000000580c0c724a */ /* 0x000fe20001000000 */
[----:B------:R-:W-:-:S02]  /*3cd0*/  F2FP.SATFINITE.E2M1.F32.PACK_AB_MERGE_C R7, R9, R8, RZ ;  /* 0x000000080907723e */ /* 0x000fc400042070ff */
[----:B------:R-:W-:Y:S02]  /*3ce0*/  FMNMX.NAN R23, |R90|, |R8|, !PT ;  /* 0x400000085a177209 */ /* 0x000fe40007820200 */
[----:B------:R-:W-:Y:S02]  /*3cf0*/  FMNMX.NAN R9, |R92|, |R10|, !PT ;  /* 0x4000000a5c097209 */ /* 0x000fe40007820200 */
[----:B------:R-:W1:Y:S01]  /*3d00*/  MUFU.RCP R17, R17 ;  /* 0x0000001100117308 */ /* 0x000e620000001000 */
[----:B--2---:R-:W-:Y:S01]  /*3d10*/  FMUL2 R98, R98.F32x2.HI_LO, R68.F32x2.HI_LO ;  /* 0x000000446262724a */ /* 0x004fe20000000000 */
[----:B------:R-:W-:Y:S02]  /*3d20*/  FMNMX.NAN R8, |R93|, |R11|, !PT ;  /* 0x4000000b5d087209 */ /* 0x000fe40007820200 */
[----:B------:R-:W-:Y:S01]  /*3d30*/  F2FP.SATFINITE.E2M1.F32.PACK_AB_MERGE_C R10, R11, R10, RZ ;  /* 0x0000000a0b0a723e */ /* 0x000fe200042070ff */
[----:B------:R-:W-:Y:S01]  /*3d40*/  FMUL2 R98, R98.F32x2.HI_LO, R38.F32x2.HI_LO ;  /* 0x000000266262724a */ /* 0x000fe20000000000 */
[----:B------:R-:W-:-:S02]  /*3d50*/  LOP3.LUT R11, R22, R27, RZ, 0xfc, !PT ;  /* 0x0000001b160b7212 */ /* 0x000fc400078efcff */
[----:B------:R-:W-:Y:S01]  /*3d60*/  MUFU.RCP R18, R18 ;  /* 0x0000001200127308 */ /* 0x000fe20000001000 */
[----:B------:R-:W-:Y:S01]  /*3d70*/  F2FP.SATFINITE.E2M1.F32.PACK_AB_MERGE_C R26, R13, R12, RZ ;  /* 0x0000000c0d1a723e */ /* 0x000fe200042070ff */
[----:B------:R-:W-:Y:S01]  /*3d80*/  FMUL2 R98, R98.F32x2.HI_LO, R88.F32 ;  /* 0x000000586262724a */ /* 0x000fe20001000000 */
[----:B------:R-:W-:Y:S02]  /*3d90*/  F2FP.SATFINITE.E2M1.F32.PACK_AB_MERGE_C R27, R15, R14, RZ ;  /* 0x0000000e0f1b723e */ /* 0x000fe400042070ff */
[----:B------:R-:W-:Y:S02]  /*3da0*/  FMNMX3.NAN R24, |R95|, |R13|, R24, !PT ;  /* 0x4000000d5f187276 */ /* 0x000fe40007820218 */
[----:B------:R-:W-:Y:S01]  /*3db0*/  PRMT R22, R25, 0x7054, RZ ;  /* 0x0000705419167816 */ /* 0x000fe200000000ff */
[----:B------:R-:W2:Y:S01]  /*3dc0*/  MUFU.RCP R19, R19 ;  /* 0x0000001300137308 */ /* 0x000ea20000001000 */
[----:B-1----:R-:W-:Y:S01]  /*3dd0*/  FMUL2 R16, R16.F32x2.HI_LO, R84.F32x2.HI_LO ;  /* 0x000000541010724a */ /* 0x002fe20000000000 */
[----:B------:R-:W-:-:S02]  /*3de0*/  PRMT R13, R5, 0x7604, RZ ;  /* 0x00007604050d7816 */ /* 0x000fc400000000ff */
[----:B------:R-:W-:Y:S01]  /*3df0*/  PRMT R26, R26, 0x7054, RZ ;  /* 0x000070541a1a7816 */ /* 0x000fe200000000ff */
[----:B------:R-:W-:Y:S01]  /*3e00*/  FMUL2 R16, R16.F32x2.HI_LO, R54.F32x2.HI_LO ;  /* 0x000000361010724a */ /* 0x000fe20000000000 */
[----:B------:R-:W-:Y:S02]  /*3e10*/  PRMT R5, R27, 0x7604, RZ ;  /* 0x000076041b057816 */ /* 0x000fe400000000ff */
[----:B------:R-:W-:Y:S01]  /*3e20*/  PRMT R25, R6, 0x7604, RZ ;  /* 0x0000760406197816 */ /* 0x000fe200000000ff */
[----:B------:R-:W-:Y:S01]  /*3e30*/  FMUL2 R16, R16.F32x2.HI_LO, R88.F32 ;  /* 0x000000581010724a */ /* 0x000fe20001000000 */
[----:B------:R-:W-:Y:S02]  /*3e40*/  LOP3.LUT R22, R13, R22, RZ, 0xfc, !PT ;  /* 0x000000160d167212 */ /* 0x000fe400078efcff */
[C---:B------:R-:W-:Y:S02]  /*3e50*/  F2FP.SATFINITE.E2M1.F32.PACK_AB_MERGE_C R6, R99.reuse, R98, RZ ;  /* 0x000000626306723e */ /* 0x040fe400042070ff */
[----:B------:R-:W-:-:S02]  /*3e60*/  FMNMX3.NAN R13, |R99|, |R17|, R20, !PT ;  /* 0x40000011630d7276 */ /* 0x000fc40007820214 */
[----:B------:R-:W-:Y:S01]  /*3e70*/  F2FP.SATFINITE.E2M1.F32.PACK_AB_MERGE_C R91, R91, R90, RZ ;  /* 0x0000005a5b5b723e */ /* 0x000fe200042070ff */
[----:B--2---:R-:W-:Y:S01]  /*3e80*/  FMUL2 R18, R18.F32x2.HI_LO, R82.F32x2.HI_LO ;  /* 0x000000521212724a */ /* 0x004fe20000000000 */
[----:B------:R-:W-:Y:S02]  /*3e90*/  LOP3.LUT R5, R5, R26, RZ, 0xfc, !PT ;  /* 0x0000001a05057212 */ /* 0x000fe400078efcff */
[----:B------:R-:W-:Y:S01]  /*3ea0*/  LOP3.LUT R4, R25, R4, RZ, 0xfc, !PT ;  /* 0x0000000419047212 */ /* 0x000fe200078efcff */
[----:B------:R-:W-:Y:S01]  /*3eb0*/  FMUL2 R18, R18.F32x2.HI_LO, R48.F32x2.HI_LO ;  /* 0x000000301212724a */ /* 0x000fe20000000000 */
[----:B------:R-:W-:Y:S02]  /*3ec0*/  F2FP.SATFINITE.E2M1.F32.PACK_AB_MERGE_C R20, R17, R16, RZ ;  /* 0x000000101114723e */ /* 0x000fe400042070ff */
[----:B------:R-:W-:Y:S01]  /*3ed0*/  LOP3.LUT R6, R11, 0xff, R6, 0xf8, !PT ;  /* 0x000000ff0b067812 */ /* 0x000fe200078ef806 */
[----:B------:R-:W-:Y:S01]  /*3ee0*/  FMUL2 R18, R18.F32x2.HI_LO, R88.F32 ;  /* 0x000000581212724a */ /* 0x000fe20001000000 */
[----:B------:R-:W-:-:S02]  /*3ef0*/  F2FP.SATFINITE.E2M1.F32.PACK_AB_MERGE_C R17, R101, R100, RZ ;  /* 0x000000646511723e */ /* 0x000fc400042070ff */
[----:B------:R-:W-:Y:S02]  /*3f00*/  F2FP.SATFINITE.E2M1.F32.PACK_AB_MERGE_C R93, R93, R92, RZ ;  /* 0x0000005c5d5d723e */ /* 0x000fe400042070ff */
[----:B------:R-:W-:Y:S02]  /*3f10*/  LOP3.LUT R22, R22, 0xff, R91, 0xf8, !PT ;  /* 0x000000ff16167812 */ /* 0x000fe400078ef85b */
[----:B------:R-:W-:Y:S02]  /*3f20*/  LOP3.LUT R20, R5, 0xff, R20, 0xf8, !PT ;  /* 0x000000ff05147812 */ /* 0x000fe400078ef814 */
[----:B------:R-:W-:Y:S02]  /*3f30*/  F2FP.SATFINITE.E2M1.F32.PACK_AB_MERGE_C R11, R19, R18, RZ ;  /* 0x00000012130b723e */ /* 0x000fe400042070ff */
[----:B------:R-:W-:Y:S02]  /*3f40*/  LOP3.LUT R7, R4, 0xff, R7, 0xf8, !PT ;  /* 0x000000ff04077812 */ /* 0x000fe400078ef807 */
[----:B------:R-:W-:-:S02]  /*3f50*/  PRMT R4, R17, 0x6540, R6 ;  /* 0x0000654011047816 */ /* 0x000fc40000000006 */
[----:B------:R-:W-:Y:S02]  /*3f60*/  PRMT R5, R93, 0x6540, R22 ;  /* 0x000065405d057816 */ /* 0x000fe40000000016 */
[----:B------:R-:W-:Y:S02]  /*3f70*/  PRMT R6, R11, 0x6540, R20 ;  /* 0x000065400b067816 */ /* 0x000fe40000000014 */
[----:B------:R-:W-:Y:S02]  /*3f80*/  PRMT R7, R10, 0x6540, R7 ;  /* 0x000065400a077816 */ /* 0x000fe40000000007 */
[----:B------:R-:W-:Y:S02]  /*3f90*/  FMNMX3.NAN R23, |R98|, |R16|, R23, !PT ;  /* 0x4000001062177276 */ /* 0x000fe40007820217 */
[----:B------:R-:W-:Y:S01]  /*3fa0*/  FMNMX3.NAN R12, |R94|, |R12|, R3, !PT ;  /* 0x4000000c5e0c7276 */ /* 0x000fe20007820203 */
[----:B------:R1:W-:Y:S01]  /*3fb0*/  STS.128 [R110+0x4400], R4 ;  /* 0x004400046e007388 */ /* 0x0003e20000000c00 */
[----:B------:R-:W-:-:S02]  /*3fc0*/  FMNMX3.NAN R8, |R101|, |R19|, R8, !PT ;  /* 0x4000001365087276 */ /* 0x000fc40007820208 */
[----:B------:R-:W-:Y:S01]  /*3fd0*/  FMNMX3.NAN R15, |R97|, |R15|, R2, !PT ;  /* 0x4000000f610f7276 */ /* 0x000fe20007820202 */
[----:B------:R2:W-:Y:S06]  /*3fe0*/  MEMBAR.ALL.CTA ;  /* 0x0000000000007992 */ /* 0x0005ec0000008000 */
[----:B--2---:R-:W2:Y:S01]  /*3ff0*/  FENCE.VIEW.ASYNC.S ;  /* 0x00000000000073c6 */ /* 0x004ea20000000000 */
[----:B------:R-:W-:Y:S02]  /*4000*/  FMNMX3.NAN R9, |R100|, |R18|, R9, !PT ;  /* 0x4000001264097276 */ /* 0x000fe40007820209 */
[----:B------:R-:W-:-:S02]  /*4010*/  FMNMX3.NAN R14, |R96|, |R14|, R21, !PT ;  /* 0x4000000e600e7276 */ /* 0x000fc40007820215 */
[----:B------:R-:W-:Y:S02]  /*4020*/  FMNMX.NAN R13, R13, R24, !PT ;  /* 0x000000180d0d7209 */ /* 0x000fe40007820000 */
[----:B------:R-:W-:Y:S02]  /*4030*/  FMNMX.NAN R12, R23, R12, !PT ;  /* 0x0000000c170c7209 */ /* 0x000fe40007820000 */
[----:B------:R-:W-:Y:S02]  /*4040*/  FMNMX3.NAN R8, R8, R15, R13, !PT ;  /* 0x0000000f08087276 */ /* 0x000fe4000782000d */
[----:B------:R-:W-:-:S04]  /*4050*/  FMNMX3.NAN R9, R9, R14, R12, !PT ;  /* 0x0000000e09097276 */ /* 0x000fc8000782000c */
[----:B------:R-:W-:-:S04]  /*4060*/  FMNMX3.NAN R9, R9, R8, RZ, !PT ;  /* 0x0000000809097276 */ /* 0x000fc800078200ff */
[----:B------:R-:W-:Y:S01]  /*4070*/  FMNMX R126, R9, R126, !PT ;  /* 0x0000007e097e7209 */ /* 0x000fe20007800000 */
[----:B--2---:R-:W-:Y:S06]  /*4080*/  BAR.SYNC.DEFER_BLOCKING 0x2, 0x80 ;  /* 0x0082000000007b1d */ /* 0x004fec0000010000 */
[----:B-1----:R-:W-:Y:S05]  /*4090*/  BRA.U !UP4, `(.L_x_43) ;  /* 0x000000010c447547 */ /* 0x002fea000b800000 */
[----:B------:R-:W-:Y:S01]  /*40a0*/  IMAD R128, R89, 0x4, R128 ;  /* 0x0000000459807824 */ /* 0x000fe200078e0280 */
[----:B------:R-:W-:Y:S01]  /*40b0*/  UIADD3 UR12, UP0, UPT, UR10, 0x2c0, URZ ;  /* 0x000002c00a0c7890 */ /* 0x000fe2000ff1e0ff */
[----:B------:R-:W-:Y:S02]  /*40c0*/  PLOP3.LUT P0, PT, PT, PT, PT, 0x80, 0x8 ;  /* 0x000000000008781c */ /* 0x000fe40003f0f070 */
[----:B------:R-:W-:Y:S01]  /*40d0*/  IADD3 R2, PT, PT, R87, 0x4400, RZ ;  /* 0x0000440057027810 */ /* 0x000fe20007ffe0ff */
[----:B------:R-:W-:Y:S01]  /*40e0*/  IMAD.SHL.U32 R128, R128, 0x10, RZ ;  /* 0x0000001080807824 */ /* 0x000fe200078e00ff */
[----:B------:R-:W-:-:S12]  /*40f0*/  UIADD3.X UR13, UPT, UPT, URZ, UR11, URZ, UP0, !UPT ;  /* 0x0000000bff0d7290 */ /* 0x000fd800087fe4ff */
.L_x_44:
        /* <DEDUP_REMOVED lines=10> */
[----:B------:R0:W-:Y:S02]  /*41a0*/  UTMACMDFLUSH ;  /* 0x00000000000079b7 */ /* 0x0001e40000000000 */
.L_x_43:
[----:B------:R-:W-:Y:S01]  /*41b0*/  BAR.SYNC.DEFER_BLOCKING 0x2, 0x80 ;  /* 0x0082000000007b1d */ /* 0x000fe20000010000 */
[----:B------:R-:W-:Y:S01]  /*41c0*/  HFMA2 R128, -RZ, RZ, 0, 1.1920928955078125e-07 ;  /* 0x00000002ff807431 */ /* 0x000fe200000001ff */
[----:B------:R-:W-:-:S04]  /*41d0*/  PLOP3.LUT P0, PT, PT, PT, PT, 0x8, 0x80 ;  /* 0x000000000080781c */ /* 0x000fc80003f0e170 */
[----:B------:R-:W-:Y:S09]  /*41e0*/  @P2 BRA `(.L_x_45) ;  /* 0xffffffe800d42947 */ /* 0x000ff2000383ffff */
[----:B------:R-:W-:Y:S01]  /*41f0*/  ELECT P0, URZ, PT ;  /* 0x0000000000ff782f */ /* 0x000fe20003800000 */
[C---:B------:R-:W-:Y:S01]  /*4200*/  IMAD R3, R108.reuse, 0x8, R87 ;  /* 0x000000086c037824 */ /* 0x040fe200078e0257 */
[----:B------:R-:W-:Y:S01]  /*4210*/  SHF.L.U32 R4, R107, 0x1f, RZ ;  /* 0x0000001f6b047819 */ /* 0x000fe200000006ff */
[----:B------:R-:W-:Y:S01]  /*4220*/  BSSY B0, `(.L_x_46) ;  /* 0x0000006000007945 */ /* 0x000fe20003800000 */
[----:B------:R-:W-:-:S09]  /*4230*/  LEA R91, R108, R87, 0x4 ;  /* 0x000000576c5b7211 */ /* 0x000fd200078e20ff */
[----:B------:R-:W-:-:S04]  /*4240*/  @P0 IMAD.MOV.U32 R2, RZ, RZ, 0x1 ;  /* 0x00000001ff020424 */ /* 0x000fc800078e00ff */
[----:B------:R1:W-:Y:S01]  /*4250*/  @P0 SYNCS.ARRIVE.TRANS64.ART0 RZ, [R123+URZ+0x70], R2 ;  /* 0x000070027bff09a7 */ /* 0x0003e200085000ff */
[----:B------:R-:W2:Y:S02]  /*4260*/  SYNCS.PHASECHK.TRANS64.TRYWAIT P0, [R3+URZ+0x80], R4 ;  /* 0x00008004030075a7 */ /* 0x000ea400080011ff */
[----:B-12---:R-:W-:Y:S05]  /*4270*/  @!P0 BRA `(.L_x_47) ;  /* 0x0000000800c08947 */ /* 0x006fea0003800000 */
.L_x_79:
[----:B------:R-:W-:Y:S05]  /*4280*/  BSYNC B0 ;  /* 0x0000000000007941 */ /* 0x000fea0003800000 */
.L_x_46:
[----:B------:R-:W2:Y:S01]  /*4290*/  LDS.128 R88, [R91+0x37c10] ;  /* 0x037c10005b587984 */ /* 0x000ea20000000c00 */
[----:B------:R-:W-:Y:S01]  /*42a0*/  CREDUX.MAXABS.F32.NAN UR4, R126 ;  /* 0x000000007e0472cc */ /* 0x000fe20000006400 */
[----:B------:R-:W-:Y:S01]  /*42b0*/  BSSY.RECONVERGENT B0, `(.L_x_48) ;  /* 0x0000014000007945 */ /* 0x000fe20003800200 */
[----:B------:R-:W-:Y:S01]  /*42c0*/  ISETP.NE.AND P0, PT, R102, RZ, PT ;  /* 0x000000ff6600720c */ /* 0x000fe20003f05270 */
[----:B------:R3:W-:Y:S06]  /*42d0*/  MEMBAR.ALL.CTA ;  /* 0x0000000000007992 */ /* 0x0007ec0000008000 */
[----:B---3--:R-:W3:Y:S01]  /*42e0*/  FENCE.VIEW.ASYNC.S ;  /* 0x00000000000073c6 */ /* 0x008ee20000000000 */
[----:B------:R-:W-:-:S02]  /*42f0*/  VIADD R106, R106, 0x1 ;  /* 0x000000016a6a7836 */ /* 0x000fc40000000000 */
[----:B------:R-:W-:Y:S02]  /*4300*/  VIADD R108, R108, 0x1 ;  /* 0x000000016c6c7836 */ /* 0x000fe40000000000 */
[----:B------:R-:W-:Y:S01]  /*4310*/  IMAD.U32 R2, RZ, RZ, UR4 ;  /* 0x00000004ff027e24 */ /* 0x000fe2000f8e00ff */
[----:B---3--:R3:W-:Y:S04]  /*4320*/  SYNCS.ARRIVE.TRANS64.ART0 RZ, [R3+URZ+0x90], R0 ;  /* 0x0000900003ff79a7 */ /* 0x0087e800085000ff */
[----:B------:R3:W-:Y:S01]  /*4330*/  @!P0 STS [R119+0x37c00], R2 ;  /* 0x037c000277008388 */ /* 0x0007e20000000800 */
[----:B------:R-:W-:Y:S01]  /*4340*/  BAR.SYNC.DEFER_BLOCKING 0x2, 0x80 ;  /* 0x0082000000007b1d */ /* 0x000fe20000010000 */
[----:B------:R-:W-:-:S13]  /*4350*/  LOP3.LUT P0, RZ, R121, R102, RZ, 0xfc, !PT ;  /* 0x0000006679ff7212 */ /* 0x000fda000780fcff */
[----:B------:R-:W-:Y:S05]  /*4360*/  @P0 BRA `(.L_x_49) ;  /* 0x0000000000200947 */ /* 0x000fea0003800000 */
[----:B------:R-:W-:Y:S01]  /*4370*/  IMAD.U32 R87, RZ, RZ, UR7 ;  /* 0x00000007ff577e24 */ /* 0x000fe2000f8e00ff */
[----:B------:R-:W4:Y:S04]  /*4380*/  LDCU.64 UR4, c[0x0][0x740] ;  /* 0x0000e800ff0477ac */ /* 0x000f280008000a00 */
[----:B-1----:R-:W1:Y:S01]  /*4390*/  LDS.128 R4, [R87+0x37c00] ;  /* 0x037c000057047984 */ /* 0x002e620000000c00 */
[----:B---34-:R-:W-:-:S04]  /*43a0*/  LEA R2, P0, R103, UR4, 0x2 ;  /* 0x0000000467027c11 */ /* 0x018fc8000f8010ff */
[----:B------:R-:W-:Y:S02]  /*43b0*/  LEA.HI.X R3, R103, UR5, R86, 0x2, P0 ;  /* 0x0000000567037c11 */ /* 0x000fe400080f1456 */
[----:B-1----:R-:W-:-:S04]  /*43c0*/  FMNMX3 R4, R4, RZ, R5, !PT ;  /* 0x000000ff04047276 */ /* 0x002fc80007800005 */
[----:B------:R-:W-:-:S05]  /*43d0*/  FMNMX3 R7, R4, R6, R7, !PT ;  /* 0x0000000604077276 */ /* 0x000fca0007800007 */
[----:B------:R4:W-:Y:S02]  /*43e0*/  REDG.E.MAX.S32.STRONG.GPU desc[UR14][R2.64], R7 ;  /* 0x000000070200798e */ /* 0x0009e4000d12e30e */
.L_x_49:
[----:B------:R-:W-:Y:S05]  /*43f0*/  BSYNC.RECONVERGENT B0 ;  /* 0x0000000000007941 */ /* 0x000fea0003800200 */
.L_x_48:
[----:B--2---:R-:W-:Y:S02]  /*4400*/  ISETP.NE.AND P0, PT, R91, 0x1, PT ;  /* 0x000000015b00780c */ /* 0x004fe40003f05270 */
[----:B------:R-:W-:Y:S02]  /*4410*/  ISETP.NE.AND P1, PT, R108, 0x2, PT ;  /* 0x000000026c00780c */ /* 0x000fe40003f25270 */
[----:B------:R-:W-:Y:S02]  /*4420*/  ISETP.NE.AND P2, PT, R106, 0x2, PT ;  /* 0x000000026a00780c */ /* 0x000fe40003f45270 */
[----:B------:R-:W-:Y:S02]  /*4430*/  SEL R4, RZ, 0x1, P1 ;  /* 0x00000001ff047807 */ /* 0x000fe40000800000 */
[----:B---34-:R-:W-:Y:S02]  /*4440*/  SEL R2, RZ, 0x1, P2 ;  /* 0x00000001ff027807 */ /* 0x018fe40001000000 */
[----:B------:R-:W-:-:S02]  /*4450*/  LOP3.LUT R107, R107, R4, RZ, 0x3c, !PT ;  /* 0x000000046b6b7212 */ /* 0x000fc400078e3cff */
[----:B------:R-:W-:Y:S02]  /*4460*/  LOP3.LUT R105, R105, R2, RZ, 0x3c, !PT ;  /* 0x0000000269697212 */ /* 0x000fe400078e3cff */
[----:B------:R-:W-:Y:S02]  /*4470*/  SEL R108, R108, RZ, P1 ;  /* 0x000000ff6c6c7207 */ /* 0x000fe40000800000 */
[----:B------:R-:W-:Y:S01]  /*4480*/  SEL R106, R106, RZ, P2 ;  /* 0x000000ff6a6a7207 */ /* 0x000fe20001000000 */
[----:B------:R-:W-:Y:S06]  /*4490*/  @!P0 BRA `(.L_x_50) ;  /* 0xffffffe400e08947 */ /* 0x000fec000383ffff */
.L_x_39:
[----:B------:R-:W-:Y:S05]  /*44a0*/  BRA.U !UP4, `(.L_x_51) ;  /* 0x000000010c1c7547 */ /* 0x000fea000b800000 */
[----:B------:R-:W3:Y:S01]  /*44b0*/  S2UR UR4, SR_CgaCtaId ;  /* 0x00000000000479c3 */ /* 0x000ee20000008800 */
[----:B------:R-:W-:Y:S02]  /*44c0*/  ELECT P0, URZ, PT ;  /* 0x0000000000ff782f */ /* 0x000fe40003800000 */
[----:B------:R-:W-:Y:S01]  /*44d0*/  MOV R2, 0x1 ;  /* 0x0000000100027802 */ /* 0x000fe20000000f00 */
[----:B------:R-:W-:-:S04]  /*44e0*/  UMOV UR5, 0x40 ;  /* 0x0000004000057882 */ /* 0x000fc80000000000 */
[----:B------:R-:W-:Y:S01]  /*44f0*/  UVIRTCOUNT.DEALLOC.SMPOOL 0x80 ;  /* 0x000000800000784c */ /* 0x000fe20000000000 */
[----:B---3--:R-:W-:-:S09]  /*4500*/  ULEA UR4, UR4, UR5, 0x18 ;  /* 0x0000000504047291 */ /* 0x008fd2000f8ec0ff */
[----:B------:R3:W-:Y:S03]  /*4510*/  @P0 STS.U8 [UR4], R2 ;  /* 0x00000002ff000988 */ /* 0x0007e60008000004 */
.L_x_51:
[----:B------:R-:W-:Y:S06]  /*4520*/  BAR.SYNC.DEFER_BLOCKING 0x2, 0x80 ;  /* 0x0082000000007b1d */ /* 0x000fec0000010000 */
[----:B------:R-:W-:Y:S05]  /*4530*/  BRA.U !UP4, `(.L_x_52) ;  /* 0x000000010c9c7547 */ /* 0x000fea000b800000 */
[----:B------:R-:W4:Y:S01]  /*4540*/  S2UR UR5, SR_CgaCtaId ;  /* 0x00000000000579c3 */ /* 0x000f220000008800 */
[----:B------:R-:W-:Y:S01]  /*4550*/  NOP ;  /* 0x0000000000007918 */ /* 0x000fe20000000000 */
[----:B------:R-:W-:Y:S01]  /*4560*/  UMOV UR4, 0x50 ;  /* 0x0000005000047882 */ /* 0x000fe20000000000 */
[----:B------:R-:W-:Y:S01]  /*4570*/  LOP3.LUT R4, R120, 0xffff, RZ, 0xc0, !PT ;  /* 0x0000ffff78047812 */ /* 0x000fe200078ec0ff */
[----:B-1----:R-:W-:-:S03]  /*4580*/  IMAD.MOV.U32 R3, RZ, RZ, 0xffff ;  /* 0x0000ffffff037424 */ /* 0x002fc600078e00ff */
[----:B------:R-:W-:-:S04]  /*4590*/  SHF.R.U32.HI R4, RZ, 0x5, R4 ;  /* 0x00000005ff047819 */ /* 0x000fc80000011604 */
[----:B------:R-:W-:Y:S01]  /*45a0*/  SHF.L.U32 R3, R3, R4, RZ ;  /* 0x0000000403037219 */ /* 0x000fe200000006ff */
[----:B------:R-:W-:-:S05]  /*45b0*/  VIADD R5, R4, 0x10 ;  /* 0x0000001004057836 */ /* 0x000fca0000000000 */
[----:B------:R-:W-:Y:S01]  /*45c0*/  SHF.L.U32 R0, R0, R5, RZ ;  /* 0x0000000500007219 */ /* 0x000fe200000006ff */
[----:B----4-:R-:W-:-:S03]  /*45d0*/  ULEA UR5, UR5, UR4, 0x18 ;  /* 0x0000000405057291 */ /* 0x010fc6000f8ec0ff */
[----:B------:R-:W-:-:S04]  /*45e0*/  LOP3.LUT R5, R0, R3, RZ, 0xfc, !PT ;  /* 0x0000000300057212 */ /* 0x000fc800078efcff */
[C---:B------:R-:W-:Y:S02]  /*45f0*/  LOP3.LUT R3, R5.reuse, 0xffff, RZ, 0xc0, !PT ;  /* 0x0000ffff05037812 */ /* 0x040fe400078ec0ff */
[----:B---3--:R-:W1:Y:S02]  /*4600*/  LDS R2, [UR5] ;  /* 0x00000005ff027984 */ /* 0x008e640008000800 */
[----:B-1----:R-:W-:-:S04]  /*4610*/  LOP3.LUT R0, R5, 0xffff, R2, 0x80, !PT ;  /* 0x0000ffff05007812 */ /* 0x002fc800078e8002 */
[----:B------:R-:W-:-:S13]  /*4620*/  ISETP.NE.AND P0, PT, R0, R3, PT ;  /* 0x000000030000720c */ /* 0x000fda0003f05270 */
[----:B------:R-:W-:Y:S05]  /*4630*/  @P0 BRA `(.L_x_53) ;  /* 0x0000000000500947 */ /* 0x000fea0003800000 */
[----:B------:R-:W-:Y:S02]  /*4640*/  SHF.R.U32.HI R0, RZ, 0x10, R2 ;  /* 0x00000010ff007819 */ /* 0x000fe40000011602 */
[----:B------:R-:W-:-:S04]  /*4650*/  SHF.R.U32.HI R3, RZ, 0x10, R5 ;  /* 0x00000010ff037819 */ /* 0x000fc80000011605 */
[----:B------:R-:W-:-:S04]  /*4660*/  LOP3.LUT R0, R0, R3, RZ, 0xc0, !PT ;  /* 0x0000000300007212 */ /* 0x000fc800078ec0ff */
[----:B------:R-:W-:-:S13]  /*4670*/  ISETP.NE.AND P0, PT, R0, R3, PT ;  /* 0x000000030000720c */ /* 0x000fda0003f05270 */
[----:B------:R-:W-:Y:S05]  /*4680*/  @P0 BRA `(.L_x_54) ;  /* 0x0000000000300947 */ /* 0x000fea0003800000 */
[----:B------:R-:W-:Y:S01]  /*4690*/  R2UR UR8, R5 ;  /* 0x00000000050872ca */ /* 0x000fe200000e0000 */
[----:B------:R-:W1:Y:S01]  /*46a0*/  S2R R2, SR_LANEID ;  /* 0x0000000000027919 */ /* 0x000e620000000000 */
[----:B------:R-:W-:Y:S02]  /*46b0*/  VOTEU.ANY UR6, UPT, PT ;  /* 0x0000000000067886 */ /* 0x000fe400038e0100 */
[----:B------:R-:W-:-:S09]  /*46c0*/  UFLO.U32 UR6, UR6 ;  /* 0x00000006000672bd */ /* 0x000fd200080e0000 */
[----:B------:R-:W-:-:S06]  /*46d0*/  ULOP3.LUT UR8, URZ, UR8, URZ, 0x33, !UPT ;  /* 0x00000008ff087292 */ /* 0x000fcc000f8e33ff */
[----:B------:R-:W-:-:S04]  /*46e0*/  IMAD.U32 R0, RZ, RZ, UR8 ;  /* 0x00000008ff007e24 */ /* 0x000fc8000f8e00ff */
[----:B------:R-:W3:Y:S02]  /*46f0*/  REDUX UR4, R0 ;  /* 0x00000000000473c4 */ /* 0x000ee40000000000 */
[----:B------:R4:W-:Y:S01]  /*4700*/  UTCATOMSWS.AND URZ, UR8 ;  /* 0x0000000800ff79e3 */ /* 0x0009e20008000000 */
[----:B-1----:R-:W-:Y:S01]  /*4710*/  ISETP.EQ.U32.AND P0, PT, R2, UR6, PT ;  /* 0x0000000602007c0c */ /* 0x002fe2000bf02070 */
[----:B---3--:R-:W-:-:S12]  /*4720*/  IMAD.U32 R2, RZ, RZ, UR4 ;  /* 0x00000004ff027e24 */ /* 0x008fd8000f8e00ff */
[----:B------:R4:W-:Y:S01]  /*4730*/  @P0 ATOMS.AND RZ, [UR5], R2 ;  /* 0x00000002ffff098c */ /* 0x0009e2000a800005 */
[----:B------:R-:W-:Y:S05]  /*4740*/  BRA `(.L_x_55) ;  /* 0x0000000000147947 */ /* 0x000fea0003800000 */
.L_x_54:
[----:B------:R-:W-:Y:S02]  /*4750*/  MOV R2, 0x4770 ;  /* 0x0000477000027802 */ /* 0x000fe40000000f00 */
[----:B--2---:R-:W-:Y:S05]  /*4760*/  CALL.REL.NOINC `($__internal_0_$__cuda_sm10x_tcgen05_guardrail_trap_col_being_dealloced_not_returned_by_alloc) ;  /* 0x00000004009c7944 */ /* 0x004fea0003c00000 */
[----:B------:R-:W-:Y:S05]  /*4770*/  BRA `(.L_x_55) ;  /* 0x0000000000087947 */ /* 0x000fea0003800000 */
.L_x_53:
[----:B------:R-:W-:Y:S02]  /*4780*/  MOV R2, 0x47a0 ;  /* 0x000047a000027802 */ /* 0x000fe40000000f00 */
[----:B--2---:R-:W-:Y:S05]  /*4790*/  CALL.REL.NOINC `($__internal_2_$__cuda_sm10x_tcgen05_guardrail_trap_unallocated_columns_being_dealloced) ;  /* 0x0000000400a87944 */ /* 0x004fea0003c00000 */
.L_x_55:
[----:B------:R-:W-:Y:S01]  /*47a0*/  NOP ;  /* 0x0000000000007918 */ /* 0x000fe20000000000 */
.L_x_52:
[----:B------:R-:W-:-:S04]  /*47b0*/  DEPBAR.LE SB0, 0x0 ;  /* 0x000080000000791a */ /* 0x000fc80000000000 */
[----:B------:R-:W-:-:S04]  /*47c0*/  DEPBAR.LE SB0, 0x0 ;  /* 0x000080000000791a */ /* 0x000fc80000000000 */
[----:B----4-:R-:W-:Y:S05]  /*47d0*/  EXIT ;  /* 0x000000000000794d */ /* 0x010fea0003800000 */
.L_x_9:
[----:B------:R-:W-:-:S07]  /*47e0*/  MOV R20, R21 ;  /* 0x0000001500147202 */ /* 0x000fce0000000f00 */
.L_x_56:
[----:B----4-:R4:W3:Y:S02]  /*47f0*/  SYNCS.PHASECHK.TRANS64.TRYWAIT P0, [R14+URZ+0x90], R21 ;  /* 0x000090150e0075a7 */ /* 0x0108e400080011ff */
[----:B---3--:R-:W-:Y:S05]  /*4800*/  @!P0 NANOSLEEP.SYNCS 0x989680 ;  /* 0x009896800000895d */ /* 0x008fea0003900000 */
[----:B------:R-:W3:Y:S02]  /*4810*/  @!P0 SYNCS.PHASECHK.TRANS64 P0, [R14+URZ+0x90], R21 ;  /* 0x000090150e0085a7 */ /* 0x000ee400080010ff */
[----:B---3--:R-:W-:Y:S05]  /*4820*/  @!P0 BRA `(.L_x_56) ;  /* 0xfffffffc00f08947 */ /* 0x008fea000383ffff */
[----:B------:R-:W-:Y:S05]  /*4830*/  BRA `(.L_x_57) ;  /* 0xffffffc400287947 */ /* 0x000fea000383ffff */
.L_x_11:
[----:B------:R-:W-:-:S07]  /*4840*/  MOV R7, R6 ;  /* 0x0000000600077202 */ /* 0x000fce0000000f00 */
.L_x_58:
[----:B--2---:R2:W3:Y:S02]  /*4850*/  SYNCS.PHASECHK.TRANS64.TRYWAIT P0, [R2+URZ+0x90], R7 ;  /* 0x00009007020075a7 */ /* 0x0044e400080011ff */
[----:B---3--:R-:W-:Y:S05]  /*4860*/  @!P0 NANOSLEEP.SYNCS 0x989680 ;  /* 0x009896800000895d */ /* 0x008fea0003900000 */
[----:B------:R-:W3:Y:S02]  /*4870*/  @!P0 SYNCS.PHASECHK.TRANS64 P0, [R2+URZ+0x90], R7 ;  /* 0x00009007020085a7 */ /* 0x000ee400080010ff */
[----:B---3--:R-:W-:Y:S05]  /*4880*/  @!P0 BRA `(.L_x_58) ;  /* 0xfffffffc00f08947 */ /* 0x008fea000383ffff */
[----:B------:R-:W-:Y:S05]  /*4890*/  BRA `(.L_x_59) ;  /* 0xffffffc400cc7947 */ /* 0x000fea000383ffff */
.L_x_12:
[----:B------:R-:W-:-:S07]  /*48a0*/  MOV R13, R12 ;  /* 0x0000000c000d7202 */ /* 0x000fce0000000f00 */
.L_x_60:
[----:B--2---:R2:W3:Y:S02]  /*48b0*/  SYNCS.PHASECHK.TRANS64.TRYWAIT P0, [R8+URZ+0x90], R13 ;  /* 0x0000900d080075a7 */ /* 0x0044e400080011ff */
[----:B---3--:R-:W-:Y:S05]  /*48c0*/  @!P0 NANOSLEEP.SYNCS 0x989680 ;  /* 0x009896800000895d */ /* 0x008fea0003900000 */
[----:B------:R-:W3:Y:S02]  /*48d0*/  @!P0 SYNCS.PHASECHK.TRANS64 P0, [R8+URZ+0x90], R13 ;  /* 0x0000900d080085a7 */ /* 0x000ee400080010ff */
[----:B---3--:R-:W-:Y:S05]  /*48e0*/  @!P0 BRA `(.L_x_60) ;  /* 0xfffffffc00f08947 */ /* 0x008fea000383ffff */
[----:B------:R-:W-:Y:S05]  /*48f0*/  BRA `(.L_x_4) ;  /* 0xffffffc800007947 */ /* 0x000fea000383ffff */
.L_x_14:
[----:B------:R-:W-:-:S07]  /*4900*/  MOV R0, UR23 ;  /* 0x0000001700007c02 */ /* 0x000fce0008000f00 */
.L_x_61:
[----:B---3--:R3:W4:Y:S02]  /*4910*/  SYNCS.PHASECHK.TRANS64.TRYWAIT P0, [R0+URZ+0x80], RZ ;  /* 0x000080ff000075a7 */ /* 0x00872400080011ff */
[----:B----4-:R-:W-:Y:S05]  /*4920*/  @!P0 NANOSLEEP.SYNCS 0x989680 ;  /* 0x009896800000895d */ /* 0x010fea0003900000 */
[----:B------:R-:W4:Y:S02]  /*4930*/  @!P0 SYNCS.PHASECHK.TRANS64 P0, [R0+URZ+0x80], RZ ;  /* 0x000080ff000085a7 */ /* 0x000f2400080010ff */
[----:B----4-:R-:W-:Y:S05]  /*4940*/  @!P0 BRA `(.L_x_61) ;  /* 0xfffffffc00f08947 */ /* 0x010fea000383ffff */
[----:B------:R-:W-:Y:S05]  /*4950*/  BRA `(.L_x_62) ;  /* 0xffffffc800047947 */ /* 0x000fea000383ffff */
.L_x_17:
[----:B------:R-:W-:Y:S02]  /*4960*/  MOV R4, UR11 ;  /* 0x0000000b00047c02 */ /* 0x000fe40008000f00 */
[----:B------:R-:W-:Y:S02]  /*4970*/  MOV R5, UR11 ;  /* 0x0000000b00057c02 */ /* 0x000fe40008000f00 */
[----:B------:R-:W-:-:S07]  /*4980*/  MOV R0, UR5 ;  /* 0x0000000500007c02 */ /* 0x000fce0008000f00 */
.L_x_63:
[----:B--2---:R2:W3:Y:S02]  /*4990*/  SYNCS.PHASECHK.TRANS64.TRYWAIT P0, [R0+URZ+0x30], R5 ;  /* 0x00003005000075a7 */ /* 0x0044e400080011ff */
[----:B---3--:R-:W-:Y:S05]  /*49a0*/  @!P0 NANOSLEEP.SYNCS 0x989680 ;  /* 0x009896800000895d */ /* 0x008fea0003900000 */
[----:B------:R-:W3:Y:S02]  /*49b0*/  @!P0 SYNCS.PHASECHK.TRANS64 P0, [R0+URZ+0x30], R5 ;  /* 0x00003005000085a7 */ /* 0x000ee400080010ff */
[----:B---3--:R-:W-:Y:S05]  /*49c0*/  @!P0 BRA `(.L_x_63) ;  /* 0xfffffffc00f08947 */ /* 0x008fea000383ffff */
[----:B------:R-:W-:Y:S05]  /*49d0*/  BRA `(.L_x_16) ;  /* 0xffffffc800c47947 */ /* 0x000fea000383ffff */
.L_x_19:
[----:B------:R-:W-:-:S07]  /*49e0*/  MOV R5, R4 ;  /* 0x0000000400057202 */ /* 0x000fce0000000f00 */
.L_x_64:
[----:B---3--:R3:W4:Y:S02]  /*49f0*/  SYNCS.PHASECHK.TRANS64.TRYWAIT P0, [R3+URZ+0x80], R5 ;  /* 0x00008005030075a7 */ /* 0x00872400080011ff */
[----:B----4-:R-:W-:Y:S05]  /*4a00*/  @!P0 NANOSLEEP.SYNCS 0x989680 ;  /* 0x009896800000895d */ /* 0x010fea0003900000 */
[----:B------:R-:W4:Y:S02]  /*4a10*/  @!P0 SYNCS.PHASECHK.TRANS64 P0, [R3+URZ+0x80], R5 ;  /* 0x00008005030085a7 */ /* 0x000f2400080010ff */
[----:B----4-:R-:W-:Y:S05]  /*4a20*/  @!P0 BRA `(.L_x_64) ;  /* 0xfffffffc00f08947 */ /* 0x010fea000383ffff */
[----:B------:R-:W-:Y:S05]  /*4a30*/  BRA `(.L_x_65) ;  /* 0xffffffcc00107947 */ /* 0x000fea000383ffff */
.L_x_21:
[----:B------:R-:W-:Y:S02]  /*4a40*/  MOV R2, UR4 ;  /* 0x0000000400027c02 */ /* 0x000fe40008000f00 */
[----:B------:R-:W-:Y:S02]  /*4a50*/  MOV R3, UR4 ;  /* 0x0000000400037c02 */ /* 0x000fe40008000f00 */
[----:B------:R-:W-:-:S07]  /*4a60*/  MOV R0, UR5 ;  /* 0x0000000500007c02 */ /* 0x000fce0008000f00 */
.L_x_66:
[----:B---3--:R3:W4:Y:S02]  /*4a70*/  SYNCS.PHASECHK.TRANS64.TRYWAIT P0, [R0+URZ+0x30], R3 ;  /* 0x00003003000075a7 */ /* 0x00872400080011ff */
[----:B----4-:R-:W-:Y:S05]  /*4a80*/  @!P0 NANOSLEEP.SYNCS 0x989680 ;  /* 0x009896800000895d */ /* 0x010fea0003900000 */
[----:B------:R-:W4:Y:S02]  /*4a90*/  @!P0 SYNCS.PHASECHK.TRANS64 P0, [R0+URZ+0x30], R3 ;  /* 0x00003003000085a7 */ /* 0x000f2400080010ff */
[----:B----4-:R-:W-:Y:S05]  /*4aa0*/  @!P0 BRA `(.L_x_66) ;  /* 0xfffffffc00f08947 */ /* 0x010fea000383ffff */
[----:B------:R-:W-:Y:S05]  /*4ab0*/  BRA `(.L_x_67) ;  /* 0xffffffcc00947947 */ /* 0x000fea000383ffff */
.L_x_23:
[----:B------:R-:W-:-:S07]  /*4ac0*/  MOV R2, UR12 ;  /* 0x0000000c00027c02 */ /* 0x000fce0008000f00 */
.L_x_68:
[----:B---3--:R3:W4:Y:S02]  /*4ad0*/  SYNCS.PHASECHK.TRANS64.TRYWAIT P0, [R2+URZ+0x80], RZ ;  /* 0x000080ff020075a7 */ /* 0x00872400080011ff */
[----:B----4-:R-:W-:Y:S05]  /*4ae0*/  @!P0 NANOSLEEP.SYNCS 0x989680 ;  /* 0x009896800000895d */ /* 0x010fea0003900000 */
[----:B------:R-:W4:Y:S02]  /*4af0*/  @!P0 SYNCS.PHASECHK.TRANS64 P0, [R2+URZ+0x80], RZ ;  /* 0x000080ff020085a7 */ /* 0x000f2400080010ff */
[----:B----4-:R-:W-:Y:S05]  /*4b00*/  @!P0 BRA `(.L_x_68) ;  /* 0xfffffffc00f08947 */ /* 0x010fea000383ffff */
[----:B------:R-:W-:Y:S05]  /*4b10*/  BRA `(.L_x_69) ;  /* 0xffffffcc00ac7947 */ /* 0x000fea000383ffff */
.L_x_26:
[----:B------:R-:W-:Y:S02]  /*4b20*/  MOV R0, UR18 ;  /* 0x0000001200007c02 */ /* 0x000fe40008000f00 */
[----:B------:R-:W-:-:S07]  /*4b30*/  MOV R3, R2 ;  /* 0x0000000200037202 */ /* 0x000fce0000000f00 */
.L_x_70:
[----:B---3--:R3:W4:Y:S02]  /*4b40*/  SYNCS.PHASECHK.TRANS64.TRYWAIT P0, [R0+URZ+0x70], R3 ;  /* 0x00007003000075a7 */ /* 0x00872400080011ff */
[----:B----4-:R-:W-:Y:S05]  /*4b50*/  @!P0 NANOSLEEP.SYNCS 0x989680 ;  /* 0x009896800000895d */ /* 0x010fea0003900000 */
[----:B------:R-:W4:Y:S02]  /*4b60*/  @!P0 SYNCS.PHASECHK.TRANS64 P0, [R0+URZ+0x70], R3 ;  /* 0x00007003000085a7 */ /* 0x000f2400080010ff */
[----:B----4-:R-:W-:Y:S05]  /*4b70*/  @!P0 BRA `(.L_x_70) ;  /* 0xfffffffc00f08947 */ /* 0x010fea000383ffff */
[----:B------:R-:W-:Y:S05]  /*4b80*/  BRA `(.L_x_25) ;  /* 0xffffffd000d07947 */ /* 0x000fea000383ffff */
.L_x_28:
[----:B------:R-:W-:Y:S02]  /*4b90*/  MOV R2, UR23 ;  /* 0x0000001700027c02 */ /* 0x000fe40008000f00 */
[----:B------:R-:W-:Y:S02]  /*4ba0*/  MOV R3, UR23 ;  /* 0x0000001700037c02 */ /* 0x000fe40008000f00 */
[----:B------:R-:W-:Y:S07]  /*4bb0*/  MOV R0, UR13 ;  /* 0x0000000d00007c02 */ /* 0x000fee0008000f00 */
.L_x_71:
[----:B---3--:R3:W4:Y:S02]  /*4bc0*/  SYNCS.PHASECHK.TRANS64.TRYWAIT P1, [R0+URZ], R3 ;  /* 0x00000003000075a7 */ /* 0x00872400080211ff */
[----:B----4-:R-:W-:Y:S05]  /*4bd0*/  @!P1 NANOSLEEP.SYNCS 0x989680 ;  /* 0x009896800000995d */ /* 0x010fea0003900000 */
[----:B------:R-:W4:Y:S02]  /*4be0*/  @!P1 SYNCS.PHASECHK.TRANS64 P1, [R0+URZ], R3 ;  /* 0x00000003000095a7 */ /* 0x000f2400080210ff */
[----:B----4-:R-:W-:Y:S05]  /*4bf0*/  @!P1 BRA `(.L_x_71) ;  /* 0xfffffffc00f09947 */ /* 0x010fea000383ffff */
[----:B------:R-:W-:Y:S05]  /*4c00*/  BRA `(.L_x_27) ;  /* 0xffffffd400447947 */ /* 0x000fea000383ffff */
.L_x_30:
[----:B------:R-:W-:-:S07]  /*4c10*/  MOV R2, R3 ;  /* 0x0000000300027202 */ /* 0x000fce0000000f00 */
.L_x_72:
[----:B----4-:R4:W3:Y:S02]  /*4c20*/  SYNCS.PHASECHK.TRANS64.TRYWAIT P0, [R0+URZ+0x80], R3 ;  /* 0x00008003000075a7 */ /* 0x0108e400080011ff */
[----:B---3--:R-:W-:Y:S05]  /*4c30*/  @!P0 NANOSLEEP.SYNCS 0x989680 ;  /* 0x009896800000895d */ /* 0x008fea0003900000 */
[----:B------:R-:W3:Y:S02]  /*4c40*/  @!P0 SYNCS.PHASECHK.TRANS64 P0, [R0+URZ+0x80], R3 ;  /* 0x00008003000085a7 */ /* 0x000ee400080010ff */
[----:B---3--:R-:W-:Y:S05]  /*4c50*/  @!P0 BRA `(.L_x_72) ;  /* 0xfffffffc00f08947 */ /* 0x008fea000383ffff */
[----:B------:R-:W-:Y:S05]  /*4c60*/  BRA `(.L_x_73) ;  /* 0xffffffd400c87947 */ /* 0x000fea000383ffff */
.L_x_32:
[----:B------:R-:W-:-:S07]  /*4c70*/  MOV R3, R2 ;  /* 0x0000000200037202 */ /* 0x000fce0000000f00 */
.L_x_74:
[----:B---3--:R3:W4:Y:S02]  /*4c80*/  SYNCS.PHASECHK.TRANS64.TRYWAIT P0, [R0+URZ+0x70], R3 ;  /* 0x00007003000075a7 */ /* 0x00872400080011ff */
[----:B----4-:R-:W-:Y:S05]  /*4c90*/  @!P0 NANOSLEEP.SYNCS 0x989680 ;  /* 0x009896800000895d */ /* 0x010fea0003900000 */
[----:B------:R-:W4:Y:S02]  /*4ca0*/  @!P0 SYNCS.PHASECHK.TRANS64 P0, [R0+URZ+0x70], R3 ;  /* 0x00007003000085a7 */ /* 0x000f2400080010ff */
[----:B----4-:R-:W-:Y:S05]  /*4cb0*/  @!P0 BRA `(.L_x_74) ;  /* 0xfffffffc00f08947 */ /* 0x010fea000383ffff */
[----:B------:R-:W-:Y:S05]  /*4cc0*/  BRA `(.L_x_22) ;  /* 0xffffffd8001c7947 */ /* 0x000fea000383ffff */
.L_x_38:
[----:B-1----:R1:W4:Y:S02]  /*4cd0*/  SYNCS.PHASECHK.TRANS64.TRYWAIT P0, [R87+URZ+0x80], RZ ;  /* 0x000080ff570075a7 */ /* 0x00232400080011ff */
[----:B----4-:R-:W-:Y:S05]  /*4ce0*/  @!P0 NANOSLEEP.SYNCS 0x989680 ;  /* 0x009896800000895d */ /* 0x010fea0003900000 */
[----:B------:R-:W4:Y:S02]  /*4cf0*/  @!P0 SYNCS.PHASECHK.TRANS64 P0, [R87+URZ+0x80], RZ ;  /* 0x000080ff570085a7 */ /* 0x000f2400080010ff */
[----:B----4-:R-:W-:Y:S05]  /*4d00*/  @!P0 BRA `(.L_x_38) ;  /* 0xfffffffc00f08947 */ /* 0x010fea000383ffff */
[----:B------:R-:W-:Y:S05]  /*4d10*/  BRA `(.L_x_75) ;  /* 0xffffffd800ec7947 */ /* 0x000fea000383ffff */
.L_x_40:
[----:B------:R-:W-:-:S07]  /*4d20*/  MOV R3, R2 ;  /* 0x0000000200037202 */ /* 0x000fce0000000f00 */
.L_x_76:
[----:B-1----:R1:W3:Y:S02]  /*4d30*/  SYNCS.PHASECHK.TRANS64.TRYWAIT P1, [R123+URZ+0x60], R3 ;  /* 0x000060037b0075a7 */ /* 0x0022e400080211ff */
[----:B---3--:R-:W-:Y:S05]  /*4d40*/  @!P1 NANOSLEEP.SYNCS 0x989680 ;  /* 0x009896800000995d */ /* 0x008fea0003900000 */
[----:B------:R-:W3:Y:S02]  /*4d50*/  @!P1 SYNCS.PHASECHK.TRANS64 P1, [R123+URZ+0x60], R3 ;  /* 0x000060037b0095a7 */ /* 0x000ee400080210ff */
[----:B---3--:R-:W-:Y:S05]  /*4d60*/  @!P1 BRA `(.L_x_76) ;  /* 0xfffffffc00f09947 */ /* 0x008fea000383ffff */
[----:B------:R-:W-:Y:S05]  /*4d70*/  BRA `(.L_x_77) ;  /* 0xffffffdc00e07947 */ /* 0x000fea000383ffff */
.L_x_47:
[----:B------:R-:W-:-:S07]  /*4d80*/  MOV R5, R4 ;  /* 0x0000000400057202 */ /* 0x000fce0000000f00 */
.L_x_78:
[----:B-1----:R1:W2:Y:S02]  /*4d90*/  SYNCS.PHASECHK.TRANS64.TRYWAIT P0, [R3+URZ+0x80], R5 ;  /* 0x00008005030075a7 */ /* 0x0022a400080011ff */
[----:B--2---:R-:W-:Y:S05]  /*4da0*/  @!P0 NANOSLEEP.SYNCS 0x989680 ;  /* 0x009896800000895d */ /* 0x004fea0003900000 */
[----:B------:R-:W2:Y:S02]  /*4db0*/  @!P0 SYNCS.PHASECHK.TRANS64 P0, [R3+URZ+0x80], R5 ;  /* 0x00008005030085a7 */ /* 0x000ea400080010ff */
[----:B--2---:R-:W-:Y:S05]  /*4dc0*/  @!P0 BRA `(.L_x_78) ;  /* 0xfffffffc00f08947 */ /* 0x004fea000383ffff */
[----:B------:R-:W-:Y:S05]  /*4dd0*/  BRA `(.L_x_79) ;  /* 0xfffffff400287947 */ /* 0x000fea000383ffff */
        .weak           $__internal_0_$__cuda_sm10x_tcgen05_guardrail_trap_col_being_dealloced_not_returned_by_alloc
        .type           $__internal_0_$__cuda_sm10x_tcgen05_guardrail_trap_col_being_dealloced_not_returned_by_alloc,@function
        .size           $__internal_0_$__cuda_sm10x_tcgen05_guardrail_trap_col_being_dealloced_not_returned_by_alloc,($__internal_1_$__cuda_sm10x_tcgen05_guardrail_trap_phase_invalid_during_alloc - $__internal_0_$__cuda_sm10x_tcgen05_guardrail_trap_col_being_dealloced_not_returned_by_alloc)
$__internal_0_$__cuda_sm10x_tcgen05_guardrail_trap_col_being_dealloced_not_returned_by_alloc:
[----:B------:R-:W-:Y:S05]  /*4de0*/  BPT.TRAP 0x1 ;  /* 0x000000040000795c */ /* 0x000fea0000300000 */
[----:B------:R-:W-:-:S04]  /*4df0*/  HFMA2 R3, -RZ, RZ, 0, 0 ;  /* 0x00000000ff037431 */ /* 0x000fc800000001ff */
[----:B------:R-:W-:Y:S05]  /*4e00*/  RET.REL.NODEC R2 `(kernel_cutlass_kernel_cudnngrouped_gemmgrouped_gemm_swiglugrouped_gemm_swiglu_quantBlockScaledContiguousGroupedGemmKernel_object_at__TiledMMA_ThrLayoutVMNK11110000_PermutationMNK____MMAAt_0) ;  /* 0xffffffb0027c7950 */ /* 0x000fea0003c3ffff */
        .weak           $__internal_1_$__cuda_sm10x_tcgen05_guardrail_trap_phase_invalid_during_alloc
        .type           $__internal_1_$__cuda_sm10x_tcgen05_guardrail_trap_phase_invalid_during_alloc,@function
        .size           $__internal_1_$__cuda_sm10x_tcgen05_guardrail_trap_phase_invalid_during_alloc,($__internal_2_$__cuda_sm10x_tcgen05_guardrail_trap_unallocated_columns_being_dealloced - $__internal_1_$__cuda_sm10x_tcgen05_guardrail_trap_phase_invalid_during_alloc)
$__internal_1_$__cuda_sm10x_tcgen05_guardrail_trap_phase_invalid_during_alloc:
[----:B------:R-:W-:Y:S05]  /*4e10*/  BPT.TRAP 0x1 ;  /* 0x000000040000795c */ /* 0x000fea0000300000 */
[----:B------:R-:W-:-:S04]  /*4e20*/  MOV R3, 0x0 ;  /* 0x0000000000037802 */ /* 0x000fc80000000f00 */
[----:B------:R-:W-:Y:S05]  /*4e30*/  RET.REL.NODEC R2 `(kernel_cutlass_kernel_cudnngrouped_gemmgrouped_gemm_swiglugrouped_gemm_swiglu_quantBlockScaledContiguousGroupedGemmKernel_object_at__TiledMMA_ThrLayoutVMNK11110000_PermutationMNK____MMAAt_0) ;  /* 0xffffffb002707950 */ /* 0x000fea0003c3ffff */
        .weak           $__internal_2_$__cuda_sm10x_tcgen05_guardrail_trap_unallocated_columns_being_dealloced
        .type           $__internal_2_$__cuda_sm10x_tcgen05_guardrail_trap_unallocated_columns_being_dealloced,@function
        .size           $__internal_2_$__cuda_sm10x_tcgen05_guardrail_trap_unallocated_columns_being_dealloced,(.L_x_83 - $__internal_2_$__cuda_sm10x_tcgen05_guardrail_trap_unallocated_columns_being_dealloced)
$__internal_2_$__cuda_sm10x_tcgen05_guardrail_trap_unallocated_columns_being_dealloced:
[----:B------:R-:W-:Y:S05]  /*4e40*/  BPT.TRAP 0x1 ;  /* 0x000000040000795c */ /* 0x000fea0000300000 */
[----:B------:R-:W-:-:S04]  /*4e50*/  HFMA2 R3, -RZ, RZ, 0, 0 ;  /* 0x00000000ff037431 */ /* 0x000fc800000001ff */
[----:B------:R-:W-:Y:S05]  /*4e60*/  RET.REL.NODEC R2 `(kernel_cutlass_kernel_cudnngrouped_gemmgrouped_gemm_swiglugrouped_gemm_swiglu_quantBlockScaledContiguousGroupedGemmKernel_object_at__TiledMMA_ThrLayoutVMNK11110000_PermutationMNK____MMAAt_0) ;  /* 0xffffffb002647950 */ /* 0x000fea0003c3ffff */
.L_x_80:
[----:B------:R-:W-:-:S00]  /*4e70*/  BRA `(.L_x_80) ;  /* 0xfffffffc00fc7947 */ /* 0x000fc0000383ffff */
[----:B------:R-:W-:-:S00]  /*4e80*/  NOP ;  /* 0x0000000000007918 */ /* 0x000fc00000000000 */
[----:B------:R-:W-:-:S00]  /*4e90*/  NOP ;  /* 0x0000000000007918 */ /* 0x000fc00000000000 */
[----:B------:R-:W-:-:S00]  /*4ea0*/  NOP ;  /* 0x0000000000007918 */ /* 0x000fc00000000000 */
[----:B------:R-:W-:-:S00]  /*4eb0*/  NOP ;  /* 0x0000000000007918 */ /* 0x000fc00000000000 */
[----:B------:R-:W-:-:S00]  /*4ec0*/  NOP ;  /* 0x0000000000007918 */ /* 0x000fc00000000000 */
[----:B------:R-:W-:-:S00]  /*4ed0*/  NOP ;  /* 0x0000000000007918 */ /* 0x000fc00000000000 */
[----:B------:R-:W-:-:S00]  /*4ee0*/  NOP ;  /* 0x0000000000007918 */ /* 0x000fc00000000000 */
[----:B------:R-:W-:-:S00]  /*4ef0*/  NOP ;  /* 0x0000000000007918 */ /* 0x000fc00000000000 */
.L_x_83:


//--------------------- .nv.shared.kernel_cutlass_kernel_cudnngrouped_gemmgrouped_gemm_swiglugrouped_gemm_swiglu_quantBlockScaledContiguousGroupedGemmKernel_object_at__TiledMMA_ThrLayoutVMNK11110000_PermutationMNK____MMAAt_0 --------------------------
	.section	.nv.shared.kernel_cutlass_kernel_cudnngrouped_gemmgrouped_gemm_swiglugrouped_gemm_swiglu_quantBlockScaledContiguousGroupedGemmKernel_object_at__TiledMMA_ThrLayoutVMNK11110000_PermutationMNK____MMAAt_0,"aw",@nobits
	.sectionflags	@""
	.align	1024
	.zero		1024


//--------------------- .nv.shared.reserved.0     --------------------------
	.section	.nv.shared.reserved.0,"aw",@nobits
	.align	8
	.weak		__nv_reservedSMEM_offset_0_alias
	.size		__nv_reservedSMEM_offset_0_alias, 0, 64
	.other		__nv_reservedSMEM_offset_0_alias,@"STO_CUDA_RESERVED_SHARED STV_DEFAULT"
__nv_reservedSMEM_offset_0_alias:
	.zero		0
.nv.shared.reserved.0:
	.zero		64
	.weak		__nv_reservedSMEM_allocation_phase
	.type		__nv_reservedSMEM_allocation_phase,@object
	.size		__nv_reservedSMEM_allocation_phase,(.L_0 - __nv_reservedSMEM_allocation_phase)
__nv_reservedSMEM_allocation_phase:
	.zero		1
.L_0:
	.zero		7
	.weak		__nv_reservedSMEM_devtool_atexit_pc
	.type		__nv_reservedSMEM_devtool_atexit_pc,@object
	.size		__nv_reservedSMEM_devtool_atexit_pc,(__nv_reservedSMEM_allocation_mask - __nv_reservedSMEM_devtool_atexit_pc)
__nv_reservedSMEM_devtool_atexit_pc:
	.zero		8
	.weak		__nv_reservedSMEM_allocation_mask
	.type		__nv_reservedSMEM_allocation_mask,@object
	.size		__nv_reservedSMEM_allocation_mask,(.L_2 - __nv_reservedSMEM_allocation_mask)
__nv_reservedSMEM_allocation_mask:
	.zero		4
.L_2:


//--------------------- .nv.constant0.kernel_cutlass_kernel_cudnngrouped_gemmgrouped_gemm_swiglugrouped_gemm_swiglu_quantBlockScaledContiguousGroupedGemmKernel_object_at__TiledMMA_ThrLayoutVMNK11110000_PermutationMNK____MMAAt_0 --------------------------
	.section	.nv.constant0.kernel_cutlass_kernel_cudnngrouped_gemmgrouped_gemm_swiglugrouped_gemm_swiglu_quantBlockScaledContiguousGroupedGemmKernel_object_at__TiledMMA_ThrLayoutVMNK11110000_PermutationMNK____MMAAt_0,"a",@progbits
	.sectionflags	@""
	.align	4
.nv.constant0.kernel_cutlass_kernel_cudnngrouped_gemmgrouped_gemm_swiglugrouped_gemm_swiglu_quantBlockScaledContiguousGroupedGemmKernel_object_at__TiledMMA_ThrLayoutVMNK11110000_PermutationMNK____MMAAt_0:
	.zero		1924


//--------------------- SYMBOLS --------------------------

	.type		.nv.reservedSmem.offset0,@object
	.size		.nv.reservedSmem.offset0,0x4
	.type		.nv.reservedSmem.cap,@object
	.size		.nv.reservedSmem.cap,0x4
